//
// Generated by NVIDIA NVVM Compiler
//
// Compiler Build ID: CL-36424714
// Cuda compilation tools, release 13.0, V13.0.88
// Based on NVVM 20.0.0
//

.version 9.0
.target sm_100
.address_size 64

	// .globl	arrusRemap
// _ZZ12arrusRemapV2E4tile has been demoted

.visible .entry arrusRemap(
	.param .u64 .ptr .align 1 arrusRemap_param_0,
	.param .u64 .ptr .align 1 arrusRemap_param_1,
	.param .u64 .ptr .align 1 arrusRemap_param_2,
	.param .u64 .ptr .align 1 arrusRemap_param_3,
	.param .u64 .ptr .align 1 arrusRemap_param_4,
	.param .u64 .ptr .align 1 arrusRemap_param_5,
	.param .u64 .ptr .align 1 arrusRemap_param_6,
	.param .u32 arrusRemap_param_7,
	.param .u32 arrusRemap_param_8,
	.param .u32 arrusRemap_param_9,
	.param .u32 arrusRemap_param_10
)
{
	.reg .pred 	%p<7>;
	.reg .b16 	%rs<3>;
	.reg .b32 	%r<36>;
	.reg .b64 	%rd<28>;

	ld.param.u64 	%rd1, [arrusRemap_param_0];
	ld.param.u64 	%rd2, [arrusRemap_param_1];
	ld.param.u64 	%rd3, [arrusRemap_param_2];
	ld.param.u64 	%rd4, [arrusRemap_param_3];
	ld.param.u64 	%rd5, [arrusRemap_param_4];
	ld.param.u64 	%rd6, [arrusRemap_param_5];
	ld.param.u64 	%rd7, [arrusRemap_param_6];
	ld.param.u32 	%r9, [arrusRemap_param_7];
	ld.param.u32 	%r6, [arrusRemap_param_8];
	ld.param.u32 	%r10, [arrusRemap_param_9];
	ld.param.u32 	%r8, [arrusRemap_param_10];
	mov.u32 	%r11, %ctaid.x;
	shl.b32 	%r12, %r11, 5;
	mov.u32 	%r13, %tid.x;
	add.s32 	%r1, %r12, %r13;
	mov.u32 	%r14, %ctaid.y;
	shl.b32 	%r15, %r14, 5;
	mov.u32 	%r16, %tid.y;
	add.s32 	%r17, %r15, %r16;
	mov.u32 	%r18, %ctaid.z;
	div.u32 	%r3, %r18, %r6;
	mul.lo.s32 	%r19, %r3, %r6;
	sub.s32 	%r4, %r18, %r19;
	setp.ge.u32 	%p1, %r1, %r8;
	setp.ge.u32 	%p2, %r17, %r10;
	or.pred  	%p3, %p1, %p2;
	setp.ge.u32 	%p4, %r3, %r9;
	or.pred  	%p5, %p3, %p4;
	@%p5 bra 	$L__BB0_3;
	cvta.to.global.u64 	%rd8, %rd4;
	mad.lo.s32 	%r5, %r4, %r8, %r1;
	cvt.u64.u32 	%rd9, %r5;
	add.s64 	%rd10, %rd8, %rd9;
	ld.global.s8 	%rs1, [%rd10];
	setp.lt.s16 	%p6, %rs1, 0;
	@%p6 bra 	$L__BB0_3;
	mad.lo.s32 	%r20, %r3, %r6, %r4;
	mad.lo.s32 	%r21, %r20, %r10, %r17;
	mad.lo.s32 	%r22, %r21, %r8, %r1;
	cvta.to.global.u64 	%rd12, %rd3;
	mul.wide.u32 	%rd13, %r5, 2;
	add.s64 	%rd14, %rd12, %rd13;
	ld.global.s16 	%r23, [%rd14];
	cvta.to.global.u64 	%rd15, %rd5;
	add.s64 	%rd16, %rd15, %rd9;
	ld.global.u8 	%r24, [%rd16];
	cvta.to.global.u64 	%rd17, %rd6;
	mul.wide.u32 	%rd18, %r24, 4;
	add.s64 	%rd19, %rd17, %rd18;
	ld.global.u32 	%r25, [%rd19];
	cvta.to.global.u64 	%rd20, %rd7;
	add.s64 	%rd21, %rd20, %rd18;
	ld.global.u32 	%r26, [%rd21];
	mul.lo.s32 	%r27, %r10, %r3;
	mul.lo.s32 	%r28, %r27, %r26;
	shl.b32 	%r29, %r28, 5;
	add.s32 	%r30, %r25, %r23;
	mad.lo.s32 	%r31, %r30, %r10, %r17;
	shl.b32 	%r32, %r31, 5;
	cvt.s32.s16 	%r33, %rs1;
	add.s32 	%r34, %r29, %r33;
	add.s32 	%r35, %r34, %r32;
	cvta.to.global.u64 	%rd22, %rd2;
	mul.wide.u32 	%rd23, %r35, 2;
	add.s64 	%rd24, %rd22, %rd23;
	ld.global.u16 	%rs2, [%rd24];
	cvta.to.global.u64 	%rd25, %rd1;
	mul.wide.u32 	%rd26, %r22, 2;
	add.s64 	%rd27, %rd25, %rd26;
	st.global.u16 	[%rd27], %rs2;
$L__BB0_3:
	ret;

}
	// .globl	arrusRemapV2
.visible .entry arrusRemapV2(
	.param .u64 .ptr .align 1 arrusRemapV2_param_0,
	.param .u64 .ptr .align 1 arrusRemapV2_param_1,
	.param .u64 .ptr .align 1 arrusRemapV2_param_2,
	.param .u64 .ptr .align 1 arrusRemapV2_param_3,
	.param .u64 .ptr .align 1 arrusRemapV2_param_4,
	.param .u64 .ptr .align 1 arrusRemapV2_param_5,
	.param .u64 .ptr .align 1 arrusRemapV2_param_6,
	.param .u32 arrusRemapV2_param_7,
	.param .u32 arrusRemapV2_param_8,
	.param .u32 arrusRemapV2_param_9,
	.param .u32 arrusRemapV2_param_10,
	.param .u32 arrusRemapV2_param_11
)
{
	.reg .pred 	%p<53>;
	.reg .b16 	%rs<133>;
	.reg .b32 	%r<223>;
	.reg .b64 	%rd<115>;
	// demoted variable
	.shared .align 2 .b8 _ZZ12arrusRemapV2E4tile[4096];
	ld.param.u64 	%rd12, [arrusRemapV2_param_0];
	ld.param.u64 	%rd13, [arrusRemapV2_param_1];
	ld.param.u64 	%rd10, [arrusRemapV2_param_5];
	ld.param.u32 	%r54, [arrusRemapV2_param_7];
	ld.param.u32 	%r50, [arrusRemapV2_param_8];
	ld.param.u32 	%r55, [arrusRemapV2_param_9];
	ld.param.u32 	%r52, [arrusRemapV2_param_10];
	ld.param.u32 	%r53, [arrusRemapV2_param_11];
	cvta.to.global.u64 	%rd1, %rd13;
	cvta.to.global.u64 	%rd2, %rd12;
	mov.u32 	%r56, %ctaid.x;
	shl.b32 	%r1, %r56, 5;
	mov.u32 	%r2, %tid.x;
	add.s32 	%r3, %r1, %r2;
	mov.u32 	%r57, %ctaid.y;
	shl.b32 	%r4, %r57, 5;
	mov.u32 	%r5, %tid.y;
	add.s32 	%r58, %r4, %r5;
	mov.u32 	%r59, %ctaid.z;
	div.u32 	%r7, %r59, %r50;
	mul.lo.s32 	%r60, %r7, %r50;
	sub.s32 	%r8, %r59, %r60;
	setp.ge.u32 	%p1, %r3, %r52;
	setp.ge.u32 	%p2, %r58, %r55;
	or.pred  	%p3, %p1, %p2;
	setp.ge.u32 	%p4, %r7, %r54;
	or.pred  	%p5, %p3, %p4;
	@%p5 bra 	$L__BB1_84;
	ld.param.u64 	%rd114, [arrusRemapV2_param_6];
	ld.param.u64 	%rd113, [arrusRemapV2_param_4];
	ld.param.u64 	%rd112, [arrusRemapV2_param_3];
	ld.param.u64 	%rd111, [arrusRemapV2_param_2];
	cvta.to.global.u64 	%rd14, %rd112;
	cvta.to.global.u64 	%rd15, %rd111;
	cvta.to.global.u64 	%rd16, %rd113;
	cvta.to.global.u64 	%rd17, %rd10;
	cvta.to.global.u64 	%rd18, %rd114;
	mad.lo.s32 	%r61, %r8, %r52, %r3;
	cvt.u64.u32 	%rd19, %r61;
	add.s64 	%rd3, %rd14, %rd19;
	mul.wide.u32 	%rd20, %r61, 2;
	add.s64 	%rd4, %rd15, %rd20;
	add.s64 	%rd21, %rd16, %rd19;
	ld.global.u8 	%r62, [%rd21];
	mul.wide.u32 	%rd22, %r62, 4;
	add.s64 	%rd5, %rd17, %rd22;
	add.s64 	%rd6, %rd18, %rd22;
	setp.eq.s32 	%p6, %r53, 0;
	@%p6 bra 	$L__BB1_72;
	ld.global.u32 	%r64, [%rd6];
	ld.global.u32 	%r65, [%rd5];
	ld.global.s16 	%r66, [%rd4];
	ld.global.s8 	%rs1, [%rd3];
	cvt.s32.s16 	%r67, %rs1;
	add.s32 	%r68, %r65, %r66;
	mad.lo.s32 	%r69, %r64, %r7, %r68;
	mad.lo.s32 	%r70, %r69, %r55, %r58;
	mul.lo.s32 	%r71, %r53, %r70;
	shl.b32 	%r72, %r71, 5;
	add.s32 	%r9, %r72, %r67;
	and.b32  	%r10, %r53, 15;
	setp.lt.u32 	%p7, %r53, 16;
	mov.b32 	%r214, 0;
	@%p7 bra 	$L__BB1_37;
	and.b32  	%r214, %r53, -16;
	neg.s32 	%r211, %r214;
	shl.b32 	%r74, %r5, 7;
	shl.b32 	%r75, %r2, 2;
	add.s32 	%r76, %r74, %r75;
	mov.u32 	%r77, _ZZ12arrusRemapV2E4tile;
	add.s32 	%r78, %r76, %r77;
	add.s32 	%r210, %r78, 16;
	mov.b32 	%r212, 0;
$L__BB1_4:
	.pragma "nounroll";
	setp.lt.s16 	%p8, %rs1, 0;
	mov.b16 	%rs104, 0;
	@%p8 bra 	$L__BB1_6;
	shl.b32 	%r79, %r212, 5;
	add.s32 	%r80, %r79, %r9;
	mul.wide.u32 	%rd23, %r80, 2;
	add.s64 	%rd24, %rd1, %rd23;
	ld.global.u16 	%rs104, [%rd24];
$L__BB1_6:
	setp.lt.s16 	%p9, %rs1, 0;
	st.shared.u16 	[%r210+-16], %rs104;
	mov.b16 	%rs105, 0;
	@%p9 bra 	$L__BB1_8;
	shl.b32 	%r81, %r212, 5;
	add.s32 	%r82, %r81, %r9;
	add.s32 	%r83, %r82, 32;
	mul.wide.u32 	%rd25, %r83, 2;
	add.s64 	%rd26, %rd1, %rd25;
	ld.global.u16 	%rs105, [%rd26];
$L__BB1_8:
	setp.lt.s16 	%p10, %rs1, 0;
	st.shared.u16 	[%r210+-14], %rs105;
	mov.b16 	%rs106, 0;
	@%p10 bra 	$L__BB1_10;
	shl.b32 	%r84, %r212, 5;
	add.s32 	%r85, %r84, %r9;
	add.s32 	%r86, %r85, 64;
	mul.wide.u32 	%rd27, %r86, 2;
	add.s64 	%rd28, %rd1, %rd27;
	ld.global.u16 	%rs106, [%rd28];
$L__BB1_10:
	setp.lt.s16 	%p11, %rs1, 0;
	st.shared.u16 	[%r210+-12], %rs106;
	mov.b16 	%rs107, 0;
	@%p11 bra 	$L__BB1_12;
	shl.b32 	%r87, %r212, 5;
	add.s32 	%r88, %r87, %r9;
	add.s32 	%r89, %r88, 96;
	mul.wide.u32 	%rd29, %r89, 2;
	add.s64 	%rd30, %rd1, %rd29;
	ld.global.u16 	%rs107, [%rd30];
$L__BB1_12:
	setp.lt.s16 	%p12, %rs1, 0;
	st.shared.u16 	[%r210+-10], %rs107;
	mov.b16 	%rs108, 0;
	@%p12 bra 	$L__BB1_14;
	shl.b32 	%r90, %r212, 5;
	add.s32 	%r91, %r90, %r9;
	add.s32 	%r92, %r91, 128;
	mul.wide.u32 	%rd31, %r92, 2;
	add.s64 	%rd32, %rd1, %rd31;
	ld.global.u16 	%rs108, [%rd32];
$L__BB1_14:
	setp.lt.s16 	%p13, %rs1, 0;
	st.shared.u16 	[%r210+-8], %rs108;
	mov.b16 	%rs109, 0;
	@%p13 bra 	$L__BB1_16;
	shl.b32 	%r93, %r212, 5;
	add.s32 	%r94, %r93, %r9;
	add.s32 	%r95, %r94, 160;
	mul.wide.u32 	%rd33, %r95, 2;
	add.s64 	%rd34, %rd1, %rd33;
	ld.global.u16 	%rs109, [%rd34];
$L__BB1_16:
	setp.lt.s16 	%p14, %rs1, 0;
	st.shared.u16 	[%r210+-6], %rs109;
	mov.b16 	%rs110, 0;
	@%p14 bra 	$L__BB1_18;
	shl.b32 	%r96, %r212, 5;
	add.s32 	%r97, %r96, %r9;
	add.s32 	%r98, %r97, 192;
	mul.wide.u32 	%rd35, %r98, 2;
	add.s64 	%rd36, %rd1, %rd35;
	ld.global.u16 	%rs110, [%rd36];
$L__BB1_18:
	setp.lt.s16 	%p15, %rs1, 0;
	st.shared.u16 	[%r210+-4], %rs110;
	mov.b16 	%rs111, 0;
	@%p15 bra 	$L__BB1_20;
	shl.b32 	%r99, %r212, 5;
	add.s32 	%r100, %r99, %r9;
	add.s32 	%r101, %r100, 224;
	mul.wide.u32 	%rd37, %r101, 2;
	add.s64 	%rd38, %rd1, %rd37;
	ld.global.u16 	%rs111, [%rd38];
$L__BB1_20:
	setp.lt.s16 	%p16, %rs1, 0;
	st.shared.u16 	[%r210+-2], %rs111;
	mov.b16 	%rs112, 0;
	@%p16 bra 	$L__BB1_22;
	shl.b32 	%r102, %r212, 5;
	add.s32 	%r103, %r102, %r9;
	add.s32 	%r104, %r103, 256;
	mul.wide.u32 	%rd39, %r104, 2;
	add.s64 	%rd40, %rd1, %rd39;
	ld.global.u16 	%rs112, [%rd40];
$L__BB1_22:
	setp.lt.s16 	%p17, %rs1, 0;
	st.shared.u16 	[%r210], %rs112;
	mov.b16 	%rs113, 0;
	@%p17 bra 	$L__BB1_24;
	shl.b32 	%r105, %r212, 5;
	add.s32 	%r106, %r105, %r9;
	add.s32 	%r107, %r106, 288;
	mul.wide.u32 	%rd41, %r107, 2;
	add.s64 	%rd42, %rd1, %rd41;
	ld.global.u16 	%rs113, [%rd42];
$L__BB1_24:
	setp.lt.s16 	%p18, %rs1, 0;
	st.shared.u16 	[%r210+2], %rs113;
	mov.b16 	%rs114, 0;
	@%p18 bra 	$L__BB1_26;
	shl.b32 	%r108, %r212, 5;
	add.s32 	%r109, %r108, %r9;
	add.s32 	%r110, %r109, 320;
	mul.wide.u32 	%rd43, %r110, 2;
	add.s64 	%rd44, %rd1, %rd43;
	ld.global.u16 	%rs114, [%rd44];
$L__BB1_26:
	setp.lt.s16 	%p19, %rs1, 0;
	st.shared.u16 	[%r210+4], %rs114;
	mov.b16 	%rs115, 0;
	@%p19 bra 	$L__BB1_28;
	shl.b32 	%r111, %r212, 5;
	add.s32 	%r112, %r111, %r9;
	add.s32 	%r113, %r112, 352;
	mul.wide.u32 	%rd45, %r113, 2;
	add.s64 	%rd46, %rd1, %rd45;
	ld.global.u16 	%rs115, [%rd46];
$L__BB1_28:
	setp.lt.s16 	%p20, %rs1, 0;
	st.shared.u16 	[%r210+6], %rs115;
	mov.b16 	%rs116, 0;
	@%p20 bra 	$L__BB1_30;
	shl.b32 	%r114, %r212, 5;
	add.s32 	%r115, %r114, %r9;
	add.s32 	%r116, %r115, 384;
	mul.wide.u32 	%rd47, %r116, 2;
	add.s64 	%rd48, %rd1, %rd47;
	ld.global.u16 	%rs116, [%rd48];
$L__BB1_30:
	setp.lt.s16 	%p21, %rs1, 0;
	st.shared.u16 	[%r210+8], %rs116;
	mov.b16 	%rs117, 0;
	@%p21 bra 	$L__BB1_32;
	shl.b32 	%r117, %r212, 5;
	add.s32 	%r118, %r117, %r9;
	add.s32 	%r119, %r118, 416;
	mul.wide.u32 	%rd49, %r119, 2;
	add.s64 	%rd50, %rd1, %rd49;
	ld.global.u16 	%rs117, [%rd50];
$L__BB1_32:
	setp.lt.s16 	%p22, %rs1, 0;
	st.shared.u16 	[%r210+10], %rs117;
	mov.b16 	%rs118, 0;
	@%p22 bra 	$L__BB1_34;
	shl.b32 	%r120, %r212, 5;
	add.s32 	%r121, %r120, %r9;
	add.s32 	%r122, %r121, 448;
	mul.wide.u32 	%rd51, %r122, 2;
	add.s64 	%rd52, %rd1, %rd51;
	ld.global.u16 	%rs118, [%rd52];
$L__BB1_34:
	setp.lt.s16 	%p23, %rs1, 0;
	st.shared.u16 	[%r210+12], %rs118;
	mov.b16 	%rs119, 0;
	@%p23 bra 	$L__BB1_36;
	shl.b32 	%r123, %r212, 5;
	add.s32 	%r124, %r123, %r9;
	add.s32 	%r125, %r124, 480;
	mul.wide.u32 	%rd53, %r125, 2;
	add.s64 	%rd54, %rd1, %rd53;
	ld.global.u16 	%rs119, [%rd54];
$L__BB1_36:
	st.shared.u16 	[%r210+14], %rs119;
	add.s32 	%r212, %r212, 16;
	add.s32 	%r211, %r211, 16;
	add.s32 	%r210, %r210, 32;
	setp.ne.s32 	%p24, %r211, 0;
	@%p24 bra 	$L__BB1_4;
$L__BB1_37:
	setp.eq.s32 	%p25, %r10, 0;
	@%p25 bra 	$L__BB1_72;
	shl.b32 	%r126, %r5, 7;
	mov.u32 	%r127, _ZZ12arrusRemapV2E4tile;
	add.s32 	%r128, %r127, %r126;
	shl.b32 	%r129, %r2, 2;
	add.s32 	%r21, %r128, %r129;
	and.b32  	%r22, %r53, 7;
	setp.lt.u32 	%p26, %r10, 8;
	@%p26 bra 	$L__BB1_56;
	setp.lt.s16 	%p27, %rs1, 0;
	mov.b16 	%rs120, 0;
	@%p27 bra 	$L__BB1_41;
	shl.b32 	%r130, %r214, 5;
	add.s32 	%r131, %r130, %r9;
	mul.wide.u32 	%rd55, %r131, 2;
	add.s64 	%rd56, %rd1, %rd55;
	ld.global.u16 	%rs120, [%rd56];
$L__BB1_41:
	setp.lt.s16 	%p28, %rs1, 0;
	shl.b32 	%r132, %r214, 1;
	add.s32 	%r23, %r21, %r132;
	st.shared.u16 	[%r23], %rs120;
	mov.b16 	%rs121, 0;
	@%p28 bra 	$L__BB1_43;
	shl.b32 	%r133, %r214, 5;
	add.s32 	%r134, %r133, %r9;
	add.s32 	%r135, %r134, 32;
	mul.wide.u32 	%rd57, %r135, 2;
	add.s64 	%rd58, %rd1, %rd57;
	ld.global.u16 	%rs121, [%rd58];
$L__BB1_43:
	setp.lt.s16 	%p29, %rs1, 0;
	st.shared.u16 	[%r23+2], %rs121;
	mov.b16 	%rs122, 0;
	@%p29 bra 	$L__BB1_45;
	shl.b32 	%r136, %r214, 5;
	add.s32 	%r137, %r136, %r9;
	add.s32 	%r138, %r137, 64;
	mul.wide.u32 	%rd59, %r138, 2;
	add.s64 	%rd60, %rd1, %rd59;
	ld.global.u16 	%rs122, [%rd60];
$L__BB1_45:
	setp.lt.s16 	%p30, %rs1, 0;
	st.shared.u16 	[%r23+4], %rs122;
	mov.b16 	%rs123, 0;
	@%p30 bra 	$L__BB1_47;
	shl.b32 	%r139, %r214, 5;
	add.s32 	%r140, %r139, %r9;
	add.s32 	%r141, %r140, 96;
	mul.wide.u32 	%rd61, %r141, 2;
	add.s64 	%rd62, %rd1, %rd61;
	ld.global.u16 	%rs123, [%rd62];
$L__BB1_47:
	setp.lt.s16 	%p31, %rs1, 0;
	st.shared.u16 	[%r23+6], %rs123;
	mov.b16 	%rs124, 0;
	@%p31 bra 	$L__BB1_49;
	shl.b32 	%r142, %r214, 5;
	add.s32 	%r143, %r142, %r9;
	add.s32 	%r144, %r143, 128;
	mul.wide.u32 	%rd63, %r144, 2;
	add.s64 	%rd64, %rd1, %rd63;
	ld.global.u16 	%rs124, [%rd64];
$L__BB1_49:
	setp.lt.s16 	%p32, %rs1, 0;
	st.shared.u16 	[%r23+8], %rs124;
	mov.b16 	%rs125, 0;
	@%p32 bra 	$L__BB1_51;
	shl.b32 	%r145, %r214, 5;
	add.s32 	%r146, %r145, %r9;
	add.s32 	%r147, %r146, 160;
	mul.wide.u32 	%rd65, %r147, 2;
	add.s64 	%rd66, %rd1, %rd65;
	ld.global.u16 	%rs125, [%rd66];
$L__BB1_51:
	setp.lt.s16 	%p33, %rs1, 0;
	st.shared.u16 	[%r23+10], %rs125;
	mov.b16 	%rs126, 0;
	@%p33 bra 	$L__BB1_53;
	shl.b32 	%r148, %r214, 5;
	add.s32 	%r149, %r148, %r9;
	add.s32 	%r150, %r149, 192;
	mul.wide.u32 	%rd67, %r150, 2;
	add.s64 	%rd68, %rd1, %rd67;
	ld.global.u16 	%rs126, [%rd68];
$L__BB1_53:
	setp.lt.s16 	%p34, %rs1, 0;
	st.shared.u16 	[%r23+12], %rs126;
	mov.b16 	%rs127, 0;
	@%p34 bra 	$L__BB1_55;
	shl.b32 	%r151, %r214, 5;
	add.s32 	%r152, %r151, %r9;
	add.s32 	%r153, %r152, 224;
	mul.wide.u32 	%rd69, %r153, 2;
	add.s64 	%rd70, %rd1, %rd69;
	ld.global.u16 	%rs127, [%rd70];
$L__BB1_55:
	st.shared.u16 	[%r23+14], %rs127;
	add.s32 	%r214, %r214, 8;
$L__BB1_56:
	setp.eq.s32 	%p35, %r22, 0;
	@%p35 bra 	$L__BB1_72;
	and.b32  	%r26, %r53, 3;
	setp.lt.u32 	%p36, %r22, 4;
	@%p36 bra 	$L__BB1_67;
	setp.lt.s16 	%p37, %rs1, 0;
	mov.b16 	%rs128, 0;
	@%p37 bra 	$L__BB1_60;
	shl.b32 	%r154, %r214, 5;
	add.s32 	%r155, %r154, %r9;
	mul.wide.u32 	%rd71, %r155, 2;
	add.s64 	%rd72, %rd1, %rd71;
	ld.global.u16 	%rs128, [%rd72];
$L__BB1_60:
	setp.lt.s16 	%p38, %rs1, 0;
	shl.b32 	%r156, %r214, 1;
	add.s32 	%r27, %r21, %r156;
	st.shared.u16 	[%r27], %rs128;
	mov.b16 	%rs129, 0;
	@%p38 bra 	$L__BB1_62;
	shl.b32 	%r157, %r214, 5;
	add.s32 	%r158, %r157, %r9;
	add.s32 	%r159, %r158, 32;
	mul.wide.u32 	%rd73, %r159, 2;
	add.s64 	%rd74, %rd1, %rd73;
	ld.global.u16 	%rs129, [%rd74];
$L__BB1_62:
	setp.lt.s16 	%p39, %rs1, 0;
	st.shared.u16 	[%r27+2], %rs129;
	mov.b16 	%rs130, 0;
	@%p39 bra 	$L__BB1_64;
	shl.b32 	%r160, %r214, 5;
	add.s32 	%r161, %r160, %r9;
	add.s32 	%r162, %r161, 64;
	mul.wide.u32 	%rd75, %r162, 2;
	add.s64 	%rd76, %rd1, %rd75;
	ld.global.u16 	%rs130, [%rd76];
$L__BB1_64:
	setp.lt.s16 	%p40, %rs1, 0;
	st.shared.u16 	[%r27+4], %rs130;
	mov.b16 	%rs131, 0;
	@%p40 bra 	$L__BB1_66;
	shl.b32 	%r163, %r214, 5;
	add.s32 	%r164, %r163, %r9;
	add.s32 	%r165, %r164, 96;
	mul.wide.u32 	%rd77, %r165, 2;
	add.s64 	%rd78, %rd1, %rd77;
	ld.global.u16 	%rs131, [%rd78];
$L__BB1_66:
	st.shared.u16 	[%r27+6], %rs131;
	add.s32 	%r214, %r214, 4;
$L__BB1_67:
	setp.eq.s32 	%p41, %r26, 0;
	@%p41 bra 	$L__BB1_72;
	add.s32 	%r168, %r126, %r129;
	shl.b32 	%r169, %r214, 1;
	add.s32 	%r170, %r168, %r169;
	add.s32 	%r217, %r127, %r170;
	neg.s32 	%r216, %r26;
$L__BB1_69:
	.pragma "nounroll";
	setp.lt.s16 	%p42, %rs1, 0;
	mov.b16 	%rs132, 0;
	@%p42 bra 	$L__BB1_71;
	shl.b32 	%r172, %r214, 5;
	add.s32 	%r173, %r172, %r9;
	mul.wide.u32 	%rd79, %r173, 2;
	add.s64 	%rd80, %rd1, %rd79;
	ld.global.u16 	%rs132, [%rd80];
$L__BB1_71:
	st.shared.u16 	[%r217], %rs132;
	add.s32 	%r214, %r214, 1;
	add.s32 	%r217, %r217, 2;
	add.s32 	%r216, %r216, 1;
	setp.ne.s32 	%p43, %r216, 0;
	@%p43 bra 	$L__BB1_69;
$L__BB1_72:
	setp.eq.s32 	%p44, %r53, 0;
	bar.sync 	0;
	@%p44 bra 	$L__BB1_84;
	add.s32 	%r175, %r4, %r2;
	mad.lo.s32 	%r176, %r7, %r50, %r8;
	add.s32 	%r177, %r1, %r5;
	mad.lo.s32 	%r178, %r176, %r52, %r177;
	mul.lo.s32 	%r179, %r53, %r55;
	mul.lo.s32 	%r180, %r179, %r178;
	mad.lo.s32 	%r38, %r53, %r175, %r180;
	shl.b32 	%r181, %r2, 7;
	mov.u32 	%r182, _ZZ12arrusRemapV2E4tile;
	add.s32 	%r183, %r182, %r181;
	shl.b32 	%r184, %r5, 2;
	add.s32 	%r39, %r183, %r184;
	and.b32  	%r40, %r53, 7;
	setp.lt.u32 	%p45, %r53, 8;
	mov.b32 	%r221, 0;
	@%p45 bra 	$L__BB1_76;
	and.b32  	%r221, %r53, -8;
	mov.b32 	%r219, 0;
$L__BB1_75:
	.pragma "nounroll";
	add.s32 	%r186, %r219, %r38;
	shl.b32 	%r187, %r219, 1;
	add.s32 	%r188, %r39, %r187;
	ld.shared.u16 	%rs89, [%r188];
	mul.wide.u32 	%rd81, %r186, 2;
	add.s64 	%rd82, %rd2, %rd81;
	st.global.u16 	[%rd82], %rs89;
	add.s32 	%r189, %r186, 1;
	ld.shared.u16 	%rs90, [%r188+2];
	mul.wide.u32 	%rd83, %r189, 2;
	add.s64 	%rd84, %rd2, %rd83;
	st.global.u16 	[%rd84], %rs90;
	add.s32 	%r190, %r186, 2;
	ld.shared.u16 	%rs91, [%r188+4];
	mul.wide.u32 	%rd85, %r190, 2;
	add.s64 	%rd86, %rd2, %rd85;
	st.global.u16 	[%rd86], %rs91;
	add.s32 	%r191, %r186, 3;
	ld.shared.u16 	%rs92, [%r188+6];
	mul.wide.u32 	%rd87, %r191, 2;
	add.s64 	%rd88, %rd2, %rd87;
	st.global.u16 	[%rd88], %rs92;
	add.s32 	%r192, %r186, 4;
	ld.shared.u16 	%rs93, [%r188+8];
	mul.wide.u32 	%rd89, %r192, 2;
	add.s64 	%rd90, %rd2, %rd89;
	st.global.u16 	[%rd90], %rs93;
	add.s32 	%r193, %r186, 5;
	ld.shared.u16 	%rs94, [%r188+10];
	mul.wide.u32 	%rd91, %r193, 2;
	add.s64 	%rd92, %rd2, %rd91;
	st.global.u16 	[%rd92], %rs94;
	add.s32 	%r194, %r186, 6;
	ld.shared.u16 	%rs95, [%r188+12];
	mul.wide.u32 	%rd93, %r194, 2;
	add.s64 	%rd94, %rd2, %rd93;
	st.global.u16 	[%rd94], %rs95;
	add.s32 	%r195, %r186, 7;
	ld.shared.u16 	%rs96, [%r188+14];
	mul.wide.u32 	%rd95, %r195, 2;
	add.s64 	%rd96, %rd2, %rd95;
	st.global.u16 	[%rd96], %rs96;
	add.s32 	%r219, %r219, 8;
	setp.ne.s32 	%p46, %r219, %r221;
	@%p46 bra 	$L__BB1_75;
$L__BB1_76:
	setp.eq.s32 	%p47, %r40, 0;
	@%p47 bra 	$L__BB1_84;
	and.b32  	%r45, %r53, 3;
	setp.lt.u32 	%p48, %r40, 4;
	@%p48 bra 	$L__BB1_79;
	add.s32 	%r196, %r221, %r38;
	shl.b32 	%r197, %r221, 1;
	add.s32 	%r198, %r39, %r197;
	ld.shared.u16 	%rs97, [%r198];
	mul.wide.u32 	%rd97, %r196, 2;
	add.s64 	%rd98, %rd2, %rd97;
	st.global.u16 	[%rd98], %rs97;
	add.s32 	%r199, %r196, 1;
	ld.shared.u16 	%rs98, [%r198+2];
	mul.wide.u32 	%rd99, %r199, 2;
	add.s64 	%rd100, %rd2, %rd99;
	st.global.u16 	[%rd100], %rs98;
	add.s32 	%r200, %r196, 2;
	ld.shared.u16 	%rs99, [%r198+4];
	mul.wide.u32 	%rd101, %r200, 2;
	add.s64 	%rd102, %rd2, %rd101;
	st.global.u16 	[%rd102], %rs99;
	add.s32 	%r201, %r196, 3;
	ld.shared.u16 	%rs100, [%r198+6];
	mul.wide.u32 	%rd103, %r201, 2;
	add.s64 	%rd104, %rd2, %rd103;
	st.global.u16 	[%rd104], %rs100;
	add.s32 	%r221, %r221, 4;
$L__BB1_79:
	setp.eq.s32 	%p49, %r45, 0;
	@%p49 bra 	$L__BB1_84;
	setp.eq.s32 	%p50, %r45, 1;
	@%p50 bra 	$L__BB1_82;
	add.s32 	%r202, %r221, %r38;
	shl.b32 	%r203, %r221, 1;
	add.s32 	%r204, %r39, %r203;
	ld.shared.u16 	%rs101, [%r204];
	mul.wide.u32 	%rd105, %r202, 2;
	add.s64 	%rd106, %rd2, %rd105;
	st.global.u16 	[%rd106], %rs101;
	add.s32 	%r205, %r202, 1;
	ld.shared.u16 	%rs102, [%r204+2];
	mul.wide.u32 	%rd107, %r205, 2;
	add.s64 	%rd108, %rd2, %rd107;
	st.global.u16 	[%rd108], %rs102;
	add.s32 	%r221, %r221, 2;
$L__BB1_82:
	and.b32  	%r206, %r53, 1;
	setp.eq.b32 	%p51, %r206, 1;
	not.pred 	%p52, %p51;
	@%p52 bra 	$L__BB1_84;
	add.s32 	%r207, %r221, %r38;
	shl.b32 	%r208, %r221, 1;
	add.s32 	%r209, %r39, %r208;
	ld.shared.u16 	%rs103, [%r209];
	mul.wide.u32 	%rd109, %r207, 2;
	add.s64 	%rd110, %rd2, %rd109;
	st.global.u16 	[%rd110], %rs103;
$L__BB1_84:
	ret;

}


// ===== COMPILED SASS (sm_100) =====

	.target	sm_100

	.elftype	@"ET_EXEC"


//--------------------- .note.nv.tkinfo           --------------------------
	.section	.note.nv.tkinfo,"",@"SHT_NOTE"
	.sectionflags	@"SHF_NOTE_NV_TKINFO"
	.tkinfo
        /*0018*/ 	.word	0x00000002
        /*0030*/ 	.string	""
        /*0030*/ 	.string	"ptxas"
        /*0030*/ 	.string	"Cuda compilation tools, release 13.0, V13.0.88"
        /*0030*/ 	.string	"Build cuda_13.0.r13.0/compiler.36424714_0"
        /*0030*/ 	.string	"-arch sm_100 -m 64 "



//--------------------- .note.nv.cuinfo           --------------------------
	.section	.note.nv.cuinfo,"",@"SHT_NOTE"
	.sectionflags	@"SHF_NOTE_NV_CUINFO"
        /*0018*/ 	.short	0x0002
        /*001a*/ 	.short	0x0064
        /*001c*/ 	.short	0x0082
	.zero		2


//--------------------- .nv.info                  --------------------------
	.section	.nv.info,"",@"SHT_CUDA_INFO"
	.align	4


	//----- nvinfo : EIATTR_REGCOUNT
	.align		4
        /*0000*/ 	.byte	0x04, 0x2f
        /*0002*/ 	.short	(.L_1 - .L_0)
	.align		4
.L_0:
        /*0004*/ 	.word	index@(arrusRemap)
        /*0008*/ 	.word	0x00000016


	//----- nvinfo : EIATTR_FRAME_SIZE
	.align		4
.L_1:
        /*000c*/ 	.byte	0x04, 0x11
        /*000e*/ 	.short	(.L_3 - .L_2)
	.align		4
.L_2:
        /*0010*/ 	.word	index@(arrusRemap)
        /*0014*/ 	.word	0x00000000


	//----- nvinfo : EIATTR_REGCOUNT
	.align		4
.L_3:
        /*0018*/ 	.byte	0x04, 0x2f
        /*001a*/ 	.short	(.L_5 - .L_4)
	.align		4
.L_4:
        /*001c*/ 	.word	index@(arrusRemapV2)
        /*0020*/ 	.word	0x00000020


	//----- nvinfo : EIATTR_FRAME_SIZE
	.align		4
.L_5:
        /*0024*/ 	.byte	0x04, 0x11
        /*0026*/ 	.short	(.L_7 - .L_6)
	.align		4
.L_6:
        /*0028*/ 	.word	index@(arrusRemapV2)
        /*002c*/ 	.word	0x00000000


	//----- nvinfo : EIATTR_MIN_STACK_SIZE
	.align		4
.L_7:
        /*0030*/ 	.byte	0x04, 0x12
        /*0032*/ 	.short	(.L_9 - .L_8)
	.align		4
.L_8:
        /*0034*/ 	.word	index@(arrusRemapV2)
        /*0038*/ 	.word	0x00000000


	//----- nvinfo : EIATTR_MIN_STACK_SIZE
	.align		4
.L_9:
        /*003c*/ 	.byte	0x04, 0x12
        /*003e*/ 	.short	(.L_11 - .L_10)
	.align		4
.L_10:
        /*0040*/ 	.word	index@(arrusRemap)
        /*0044*/ 	.word	0x00000000
.L_11:


//--------------------- .nv.compat                --------------------------
	.section	.nv.compat,"",@"SHT_CUDA_COMPAT_INFO"
	.align	4
        /*0000*/ 	.byte	0x02, 0x09, 0x00, 0x00, 0x02, 0x02, 0x01, 0x00, 0x02, 0x05, 0x05, 0x00, 0x03, 0x07, 0x01, 0x01
        /*0010*/ 	.byte	0x02, 0x03, 0x00, 0x00, 0x02, 0x06, 0x01, 0x00, 0x04, 0x0b, 0x08, 0x00, 0x09, 0x00, 0x00, 0x00
        /*0020*/ 	.byte	0x00, 0x00, 0x00, 0x00


//--------------------- .nv.info.arrusRemapV2     --------------------------
	.section	.nv.info.arrusRemapV2,"",@"SHT_CUDA_INFO"
	.sectionflags	@""
	.align	4


	//----- nvinfo : EIATTR_CUDA_API_VERSION
	.align		4
        /*0000*/ 	.byte	0x04, 0x37
        /*0002*/ 	.short	(.L_13 - .L_12)
.L_12:
        /*0004*/ 	.word	0x00000082


	//----- nvinfo : EIATTR_KPARAM_INFO
	.align		4
.L_13:
        /*0008*/ 	.byte	0x04, 0x17
        /*000a*/ 	.short	(.L_15 - .L_14)
.L_14:
        /*000c*/ 	.word	0x00000000
        /*0010*/ 	.short	0x000b
        /*0012*/ 	.short	0x0048
        /*0014*/ 	.byte	0x00, 0xf0, 0x11, 0x00


	//----- nvinfo : EIATTR_KPARAM_INFO
	.align		4
.L_15:
        /*0018*/ 	.byte	0x04, 0x17
        /*001a*/ 	.short	(.L_17 - .L_16)
.L_16:
        /*001c*/ 	.word	0x00000000
        /*0020*/ 	.short	0x000a
        /*0022*/ 	.short	0x0044
        /*0024*/ 	.byte	0x00, 0xf0, 0x11, 0x00


	//----- nvinfo : EIATTR_KPARAM_INFO
	.align		4
.L_17:
        /*0028*/ 	.byte	0x04, 0x17
        /*002a*/ 	.short	(.L_19 - .L_18)
.L_18:
        /*002c*/ 	.word	0x00000000
        /*0030*/ 	.short	0x0009
        /*0032*/ 	.short	0x0040
        /*0034*/ 	.byte	0x00, 0xf0, 0x11, 0x00


	//----- nvinfo : EIATTR_KPARAM_INFO
	.align		4
.L_19:
        /*0038*/ 	.byte	0x04, 0x17
        /*003a*/ 	.short	(.L_21 - .L_20)
.L_20:
        /*003c*/ 	.word	0x00000000
        /*0040*/ 	.short	0x0008
        /*0042*/ 	.short	0x003c
        /*0044*/ 	.byte	0x00, 0xf0, 0x11, 0x00


	//----- nvinfo : EIATTR_KPARAM_INFO
	.align		4
.L_21:
        /*0048*/ 	.byte	0x04, 0x17
        /*004a*/ 	.short	(.L_23 - .L_22)
.L_22:
        /*004c*/ 	.word	0x00000000
        /*0050*/ 	.short	0x0007
        /*0052*/ 	.short	0x0038
        /*0054*/ 	.byte	0x00, 0xf0, 0x11, 0x00


	//----- nvinfo : EIATTR_KPARAM_INFO
	.align		4
.L_23:
        /*0058*/ 	.byte	0x04, 0x17
        /*005a*/ 	.short	(.L_25 - .L_24)
.L_24:
        /*005c*/ 	.word	0x00000000
        /*0060*/ 	.short	0x0006
        /*0062*/ 	.short	0x0030
        /*0064*/ 	.byte	0x00, 0xf5, 0x21, 0x00


	//----- nvinfo : EIATTR_KPARAM_INFO
	.align		4
.L_25:
        /*0068*/ 	.byte	0x04, 0x17
        /*006a*/ 	.short	(.L_27 - .L_26)
.L_26:
        /*006c*/ 	.word	0x00000000
        /*0070*/ 	.short	0x0005
        /*0072*/ 	.short	0x0028
        /*0074*/ 	.byte	0x00, 0xf5, 0x21, 0x00


	//----- nvinfo : EIATTR_KPARAM_INFO
	.align		4
.L_27:
        /*0078*/ 	.byte	0x04, 0x17
        /*007a*/ 	.short	(.L_29 - .L_28)
.L_28:
        /*007c*/ 	.word	0x00000000
        /*0080*/ 	.short	0x0004
        /*0082*/ 	.short	0x0020
        /*0084*/ 	.byte	0x00, 0xf5, 0x21, 0x00


	//----- nvinfo : EIATTR_KPARAM_INFO
	.align		4
.L_29:
        /*0088*/ 	.byte	0x04, 0x17
        /*008a*/ 	.short	(.L_31 - .L_30)
.L_30:
        /*008c*/ 	.word	0x00000000
        /*0090*/ 	.short	0x0003
        /*0092*/ 	.short	0x0018
        /*0094*/ 	.byte	0x00, 0xf5, 0x21, 0x00


	//----- nvinfo : EIATTR_KPARAM_INFO
	.align		4
.L_31:
        /*0098*/ 	.byte	0x04, 0x17
        /*009a*/ 	.short	(.L_33 - .L_32)
.L_32:
        /*009c*/ 	.word	0x00000000
        /*00a0*/ 	.short	0x0002
        /*00a2*/ 	.short	0x0010
        /*00a4*/ 	.byte	0x00, 0xf5, 0x21, 0x00


	//----- nvinfo : EIATTR_KPARAM_INFO
	.align		4
.L_33:
        /*00a8*/ 	.byte	0x04, 0x17
        /*00aa*/ 	.short	(.L_35 - .L_34)
.L_34:
        /*00ac*/ 	.word	0x00000000
        /*00b0*/ 	.short	0x0001
        /*00b2*/ 	.short	0x0008
        /*00b4*/ 	.byte	0x00, 0xf5, 0x21, 0x00


	//----- nvinfo : EIATTR_KPARAM_INFO
	.align		4
.L_35:
        /*00b8*/ 	.byte	0x04, 0x17
        /*00ba*/ 	.short	(.L_37 - .L_36)
.L_36:
        /*00bc*/ 	.word	0x00000000
        /*00c0*/ 	.short	0x0000
        /*00c2*/ 	.short	0x0000
        /*00c4*/ 	.byte	0x00, 0xf5, 0x21, 0x00


	//----- nvinfo : EIATTR_SPARSE_MMA_MASK
	.align		4
.L_37:
        /*00c8*/ 	.byte	0x03, 0x50
        /*00ca*/ 	.short	0x0000


	//----- nvinfo : EIATTR_MAXREG_COUNT
	.align		4
        /*00cc*/ 	.byte	0x03, 0x1b
        /*00ce*/ 	.short	0x00ff


	//----- nvinfo : EIATTR_NUM_BARRIERS
	.align		4
        /*00d0*/ 	.byte	0x02, 0x4c
        /*00d2*/ 	.byte	0x01
	.zero		1


	//----- nvinfo : EIATTR_MERCURY_ISA_VERSION
	.align		4
        /*00d4*/ 	.byte	0x03, 0x5f
        /*00d6*/ 	.short	0x0101


	//----- nvinfo : EIATTR_VRC_CTA_INIT_COUNT
	.align		4
        /*00d8*/ 	.byte	0x02, 0x4a
	.zero		1
	.zero		1


	//----- nvinfo : EIATTR_EXIT_INSTR_OFFSETS
	.align		4
        /*00dc*/ 	.byte	0x04, 0x1c
        /*00de*/ 	.short	(.L_39 - .L_38)


	//   ....[0]....
.L_38:
        /*00e0*/ 	.word	0x00000210


	//   ....[1]....
        /*00e4*/ 	.word	0x000013f0


	//   ....[2]....
        /*00e8*/ 	.word	0x000017b0


	//   ....[3]....
        /*00ec*/ 	.word	0x00001930


	//   ....[4]....
        /*00f0*/ 	.word	0x00001a30


	//   ....[5]....
        /*00f4*/ 	.word	0x00001aa0


	//----- nvinfo : EIATTR_CBANK_PARAM_SIZE
	.align		4
.L_39:
        /*00f8*/ 	.byte	0x03, 0x19
        /*00fa*/ 	.short	0x004c


	//----- nvinfo : EIATTR_PARAM_CBANK
	.align		4
        /*00fc*/ 	.byte	0x04, 0x0a
        /*00fe*/ 	.short	(.L_41 - .L_40)
	.align		4
.L_40:
        /*0100*/ 	.word	index@(.nv.constant0.arrusRemapV2)
        /*0104*/ 	.short	0x0380
        /*0106*/ 	.short	0x004c


	//----- nvinfo : EIATTR_SW_WAR
	.align		4
.L_41:
        /*0108*/ 	.byte	0x04, 0x36
        /*010a*/ 	.short	(.L_43 - .L_42)
.L_42:
        /*010c*/ 	.word	0x00000008
.L_43:


//--------------------- .nv.info.arrusRemap       --------------------------
	.section	.nv.info.arrusRemap,"",@"SHT_CUDA_INFO"
	.sectionflags	@""
	.align	4


	//----- nvinfo : EIATTR_CUDA_API_VERSION
	.align		4
        /*0000*/ 	.byte	0x04, 0x37
        /*0002*/ 	.short	(.L_45 - .L_44)
.L_44:
        /*0004*/ 	.word	0x00000082


	//----- nvinfo : EIATTR_KPARAM_INFO
	.align		4
.L_45:
        /*0008*/ 	.byte	0x04, 0x17
        /*000a*/ 	.short	(.L_47 - .L_46)
.L_46:
        /*000c*/ 	.word	0x00000000
        /*0010*/ 	.short	0x000a
        /*0012*/ 	.short	0x0044
        /*0014*/ 	.byte	0x00, 0xf0, 0x11, 0x00


	//----- nvinfo : EIATTR_KPARAM_INFO
	.align		4
.L_47:
        /*0018*/ 	.byte	0x04, 0x17
        /*001a*/ 	.short	(.L_49 - .L_48)
.L_48:
        /*001c*/ 	.word	0x00000000
        /*0020*/ 	.short	0x0009
        /*0022*/ 	.short	0x0040
        /*0024*/ 	.byte	0x00, 0xf0, 0x11, 0x00


	//----- nvinfo : EIATTR_KPARAM_INFO
	.align		4
.L_49:
        /*0028*/ 	.byte	0x04, 0x17
        /*002a*/ 	.short	(.L_51 - .L_50)
.L_50:
        /*002c*/ 	.word	0x00000000
        /*0030*/ 	.short	0x0008
        /*0032*/ 	.short	0x003c
        /*0034*/ 	.byte	0x00, 0xf0, 0x11, 0x00


	//----- nvinfo : EIATTR_KPARAM_INFO
	.align		4
.L_51:
        /*0038*/ 	.byte	0x04, 0x17
        /*003a*/ 	.short	(.L_53 - .L_52)
.L_52:
        /*003c*/ 	.word	0x00000000
        /*0040*/ 	.short	0x0007
        /*0042*/ 	.short	0x0038
        /*0044*/ 	.byte	0x00, 0xf0, 0x11, 0x00


	//----- nvinfo : EIATTR_KPARAM_INFO
	.align		4
.L_53:
        /*0048*/ 	.byte	0x04, 0x17
        /*004a*/ 	.short	(.L_55 - .L_54)
.L_54:
        /*004c*/ 	.word	0x00000000
        /*0050*/ 	.short	0x0006
        /*0052*/ 	.short	0x0030
        /*0054*/ 	.byte	0x00, 0xf5, 0x21, 0x00


	//----- nvinfo : EIATTR_KPARAM_INFO
	.align		4
.L_55:
        /*0058*/ 	.byte	0x04, 0x17
        /*005a*/ 	.short	(.L_57 - .L_56)
.L_56:
        /*005c*/ 	.word	0x00000000
        /*0060*/ 	.short	0x0005
        /*0062*/ 	.short	0x0028
        /*0064*/ 	.byte	0x00, 0xf5, 0x21, 0x00


	//----- nvinfo : EIATTR_KPARAM_INFO
	.align		4
.L_57:
        /*0068*/ 	.byte	0x04, 0x17
        /*006a*/ 	.short	(.L_59 - .L_58)
.L_58:
        /*006c*/ 	.word	0x00000000
        /*0070*/ 	.short	0x0004
        /*0072*/ 	.short	0x0020
        /*0074*/ 	.byte	0x00, 0xf5, 0x21, 0x00


	//----- nvinfo : EIATTR_KPARAM_INFO
	.align		4
.L_59:
        /*0078*/ 	.byte	0x04, 0x17
        /*007a*/ 	.short	(.L_61 - .L_60)
.L_60:
        /*007c*/ 	.word	0x00000000
        /*0080*/ 	.short	0x0003
        /*0082*/ 	.short	0x0018
        /*0084*/ 	.byte	0x00, 0xf5, 0x21, 0x00


	//----- nvinfo : EIATTR_KPARAM_INFO
	.align		4
.L_61:
        /*0088*/ 	.byte	0x04, 0x17
        /*008a*/ 	.short	(.L_63 - .L_62)
.L_62:
        /*008c*/ 	.word	0x00000000
        /*0090*/ 	.short	0x0002
        /*0092*/ 	.short	0x0010
        /*0094*/ 	.byte	0x00, 0xf5, 0x21, 0x00


	//----- nvinfo : EIATTR_KPARAM_INFO
	.align		4
.L_63:
        /*0098*/ 	.byte	0x04, 0x17
        /*009a*/ 	.short	(.L_65 - .L_64)
.L_64:
        /*009c*/ 	.word	0x00000000
        /*00a0*/ 	.short	0x0001
        /*00a2*/ 	.short	0x0008
        /*00a4*/ 	.byte	0x00, 0xf5, 0x21, 0x00


	//----- nvinfo : EIATTR_KPARAM_INFO
	.align		4
.L_65:
        /*00a8*/ 	.byte	0x04, 0x17
        /*00aa*/ 	.short	(.L_67 - .L_66)
.L_66:
        /*00ac*/ 	.word	0x00000000
        /*00b0*/ 	.short	0x0000
        /*00b2*/ 	.short	0x0000
        /*00b4*/ 	.byte	0x00, 0xf5, 0x21, 0x00


	//----- nvinfo : EIATTR_SPARSE_MMA_MASK
	.align		4
.L_67:
        /*00b8*/ 	.byte	0x03, 0x50
        /*00ba*/ 	.short	0x0000


	//----- nvinfo : EIATTR_MAXREG_COUNT
	.align		4
        /*00bc*/ 	.byte	0x03, 0x1b
        /*00be*/ 	.short	0x00ff


	//----- nvinfo : EIATTR_MERCURY_ISA_VERSION
	.align		4
        /*00c0*/ 	.byte	0x03, 0x5f
        /*00c2*/ 	.short	0x0101


	//----- nvinfo : EIATTR_VRC_CTA_INIT_COUNT
	.align		4
        /*00c4*/ 	.byte	0x02, 0x4a
	.zero		1
	.zero		1


	//----- nvinfo : EIATTR_EXIT_INSTR_OFFSETS
	.align		4
        /*00c8*/ 	.byte	0x04, 0x1c
        /*00ca*/ 	.short	(.L_69 - .L_68)


	//   ....[0]....
.L_68:
        /*00cc*/ 	.word	0x00000210


	//   ....[1]....
        /*00d0*/ 	.word	0x00000290


	//   ....[2]....
        /*00d4*/ 	.word	0x00000460


	//----- nvinfo : EIATTR_CBANK_PARAM_SIZE
	.align		4
.L_69:
        /*00d8*/ 	.byte	0x03, 0x19
        /*00da*/ 	.short	0x0048


	//----- nvinfo : EIATTR_PARAM_CBANK
	.align		4
        /*00dc*/ 	.byte	0x04, 0x0a
        /*00de*/ 	.short	(.L_71 - .L_70)
	.align		4
.L_70:
        /*00e0*/ 	.word	index@(.nv.constant0.arrusRemap)
        /*00e4*/ 	.short	0x0380
        /*00e6*/ 	.short	0x0048


	//----- nvinfo : EIATTR_SW_WAR
	.align		4
.L_71:
        /*00e8*/ 	.byte	0x04, 0x36
        /*00ea*/ 	.short	(.L_73 - .L_72)
.L_72:
        /*00ec*/ 	.word	0x00000008
.L_73:


//--------------------- .nv.callgraph             --------------------------
	.section	.nv.callgraph,"",@"SHT_CUDA_CALLGRAPH"
	.align	4
	.sectionentsize	8
	.align		4
        /*0000*/ 	.word	0x00000000
	.align		4
        /*0004*/ 	.word	0xffffffff
	.align		4
        /*0008*/ 	.word	0x00000000
	.align		4
        /*000c*/ 	.word	0xfffffffe
	.align		4
        /*0010*/ 	.word	0x00000000
	.align		4
        /*0014*/ 	.word	0xfffffffd
	.align		4
        /*0018*/ 	.word	0x00000000
	.align		4
        /*001c*/ 	.word	0xfffffffc


//--------------------- .text.arrusRemapV2        --------------------------
	.section	.text.arrusRemapV2,"ax",@progbits
	.align	128
        .global         arrusRemapV2
        .type           arrusRemapV2,@function
        .size           arrusRemapV2,(.L_x_12 - arrusRemapV2)
        .other          arrusRemapV2,@"STO_CUDA_ENTRY STV_DEFAULT"
arrusRemapV2:
.text.arrusRemapV2:
[----:B------:R-:W-:Y:S08]  /*0000*/  LDC R1, c[0x0][0x37c] ;  /* 0x0000df00ff017b82 */ /* 0x000ff00000000800 */
[----:B------:R-:W0:Y:S01]  /*0010*/  LDC.64 R6, c[0x0][0x3b8] ;  /* 0x0000ee00ff067b82 */ /* 0x000e220000000a00 */
[----:B------:R-:W-:Y:S01]  /*0020*/  HFMA2 R2, -RZ, RZ, 0, 0 ;  /* 0x00000000ff027431 */ /* 0x000fe200000001ff */
[----:B------:R-:W1:Y:S06]  /*0030*/  LDCU.64 UR12, c[0x0][0x3c0] ;  /* 0x00007800ff0c77ac */ /* 0x000e6c0008000a00 */
[----:B------:R-:W2:Y:S01]  /*0040*/  S2UR UR4, SR_CTAID.Z ;  /* 0x00000000000479c3 */ /* 0x000ea20000002700 */
[----:B0-----:R-:W0:Y:S01]  /*0050*/  I2F.U32.RP R4, R7 ;  /* 0x0000000700047306 */ /* 0x001e220000209000 */
[----:B------:R-:W-:-:S07]  /*0060*/  ISETP.NE.U32.AND P1, PT, R7, RZ, PT ;  /* 0x000000ff0700720c */ /* 0x000fce0003f25070 */
[----:B0-----:R-:W0:Y:S02]  /*0070*/  MUFU.RCP R4, R4 ;  /* 0x0000000400047308 */ /* 0x001e240000001000 */
[----:B0-----:R-:W-:Y:S02]  /*0080*/  VIADD R5, R4, 0xffffffe ;  /* 0x0ffffffe04057836 */ /* 0x001fe40000000000 */
[----:B------:R-:W0:Y:S04]  /*0090*/  S2R R4, SR_CTAID.X ;  /* 0x0000000000047919 */ /* 0x000e280000002500 */
[----:B------:R3:W4:Y:S02]  /*00a0*/  F2I.FTZ.U32.TRUNC.NTZ R3, R5 ;  /* 0x0000000500037305 */ /* 0x000724000021f000 */
[----:B---3--:R-:W0:Y:S01]  /*00b0*/  S2R R5, SR_TID.X ;  /* 0x0000000000057919 */ /* 0x008e220000002100 */
[----:B----4-:R-:W-:-:S04]  /*00c0*/  IMAD.MOV R0, RZ, RZ, -R3 ;  /* 0x000000ffff007224 */ /* 0x010fc800078e0a03 */
[----:B------:R-:W-:-:S04]  /*00d0*/  IMAD R9, R0, R7, RZ ;  /* 0x0000000700097224 */ /* 0x000fc800078e02ff */
[----:B------:R-:W-:Y:S02]  /*00e0*/  IMAD.HI.U32 R0, R3, R9, R2 ;  /* 0x0000000903007227 */ /* 0x000fe400078e0002 */
[----:B------:R-:W3:Y:S04]  /*00f0*/  S2R R2, SR_CTAID.Y ;  /* 0x0000000000027919 */ /* 0x000ee80000002600 */
[----:B--2---:R-:W-:Y:S01]  /*0100*/  IMAD.HI.U32 R0, R0, UR4, RZ ;  /* 0x0000000400007c27 */ /* 0x004fe2000f8e00ff */
[----:B------:R-:W3:Y:S03]  /*0110*/  S2R R3, SR_TID.Y ;  /* 0x0000000000037919 */ /* 0x000ee60000002200 */
[----:B------:R-:W-:-:S04]  /*0120*/  IMAD.MOV R8, RZ, RZ, -R0 ;  /* 0x000000ffff087224 */ /* 0x000fc800078e0a00 */
[----:B------:R-:W-:Y:S02]  /*0130*/  IMAD R8, R7, R8, UR4 ;  /* 0x0000000407087e24 */ /* 0x000fe4000f8e0208 */
[----:B0-----:R-:W-:-:S03]  /*0140*/  IMAD R9, R4, 0x20, R5 ;  /* 0x0000002004097824 */ /* 0x001fc600078e0205 */
[----:B------:R-:W-:-:S13]  /*0150*/  ISETP.GE.U32.AND P0, PT, R8, R7, PT ;  /* 0x000000070800720c */ /* 0x000fda0003f06070 */
[----:B------:R-:W-:Y:S02]  /*0160*/  @P0 IMAD.IADD R8, R8, 0x1, -R7 ;  /* 0x0000000108080824 */ /* 0x000fe400078e0a07 */
[----:B------:R-:W-:-:S03]  /*0170*/  @P0 VIADD R0, R0, 0x1 ;  /* 0x0000000100000836 */ /* 0x000fc60000000000 */
[----:B------:R-:W-:Y:S02]  /*0180*/  ISETP.GE.U32.AND P2, PT, R8, R7, PT ;  /* 0x000000070800720c */ /* 0x000fe40003f46070 */
[----:B---3--:R-:W-:-:S04]  /*0190*/  LEA R12, R2, R3, 0x5 ;  /* 0x00000003020c7211 */ /* 0x008fc800078e28ff */
[----:B-1----:R-:W-:-:S04]  /*01a0*/  ISETP.GE.U32.AND P0, PT, R12, UR12, PT ;  /* 0x0000000c0c007c0c */ /* 0x002fc8000bf06070 */
[----:B------:R-:W-:-:S03]  /*01b0*/  ISETP.GE.U32.OR P0, PT, R9, UR13, P0 ;  /* 0x0000000d09007c0c */ /* 0x000fc60008706470 */
[----:B------:R-:W-:Y:S02]  /*01c0*/  @P2 IADD3 R0, PT, PT, R0, 0x1, RZ ;  /* 0x0000000100002810 */ /* 0x000fe40007ffe0ff */
[----:B------:R-:W-:-:S04]  /*01d0*/  @!P1 LOP3.LUT R0, RZ, R7, RZ, 0x33, !PT ;  /* 0x00000007ff009212 */ /* 0x000fc800078e33ff */
[----:B------:R-:W-:Y:S01]  /*01e0*/  ISETP.GE.U32.OR P0, PT, R0, R6, P0 ;  /* 0x000000060000720c */ /* 0x000fe20000706470 */
[----:B------:R-:W-:-:S04]  /*01f0*/  IMAD.MOV R6, RZ, RZ, -R0 ;  /* 0x000000ffff067224 */ /* 0x000fc800078e0a00 */
[----:B------:R-:W-:-:S08]  /*0200*/  IMAD R6, R7, R6, UR4 ;  /* 0x0000000407067e24 */ /* 0x000fd0000f8e0206 */
[----:B------:R-:W-:Y:S05]  /*0210*/  @P0 EXIT ;  /* 0x000000000000094d */ /* 0x000fea0003800000 */
[----:B------:R-:W0:Y:S01]  /*0220*/  LDCU.64 UR4, c[0x0][0x3a0] ;  /* 0x00007400ff0477ac */ /* 0x000e220008000a00 */
[----:B------:R-:W-:Y:S01]  /*0230*/  IMAD R7, R6, UR13, R9 ;  /* 0x0000000d06077c24 */ /* 0x000fe2000f8e0209 */
[----:B------:R-:W1:Y:S01]  /*0240*/  LDC.64 R14, c[0x0][0x390] ;  /* 0x0000e400ff0e7b82 */ /* 0x000e620000000a00 */
[----:B------:R-:W2:Y:S01]  /*0250*/  LDCU.64 UR10, c[0x0][0x358] ;  /* 0x00006b00ff0a77ac */ /* 0x000ea20008000a00 */
[----:B------:R-:W3:Y:S06]  /*0260*/  LDCU UR6, c[0x0][0x3c8] ;  /* 0x00007900ff0677ac */ /* 0x000eec0008000800 */
[----:B------:R-:W4:Y:S01]  /*0270*/  LDC.64 R16, c[0x0][0x3a8] ;  /* 0x0000ea00ff107b82 */ /* 0x000f220000000a00 */
[----:B0-----:R-:W-:-:S07]  /*0280*/  IADD3 R20, P0, PT, R7, UR4, RZ ;  /* 0x0000000407147c10 */ /* 0x001fce000ff1e0ff */
[----:B------:R-:W0:Y:S01]  /*0290*/  LDC.64 R8, c[0x0][0x3b0] ;  /* 0x0000ec00ff087b82 */ /* 0x000e220000000a00 */
[----:B------:R-:W-:Y:S01]  /*02a0*/  IMAD.X R21, RZ, RZ, UR5, P0 ;  /* 0x00000005ff157e24 */ /* 0x000fe200080e06ff */
[----:B------:R-:W5:Y:S05]  /*02b0*/  LDCU.64 UR4, c[0x0][0x398] ;  /* 0x00007300ff0477ac */ /* 0x000f6a0008000a00 */
[----:B--2---:R-:W4:Y:S01]  /*02c0*/  LDG.E.U8 R21, desc[UR10][R20.64] ;  /* 0x0000000a14157981 */ /* 0x004f22000c1e1100 */
[----:B---3--:R-:W-:Y:S01]  /*02d0*/  UISETP.NE.AND UP0, UPT, UR6, URZ, UPT ;  /* 0x000000ff0600728c */ /* 0x008fe2000bf05270 */
[C---:B-1----:R-:W-:Y:S01]  /*02e0*/  IMAD.WIDE.U32 R14, R7.reuse, 0x2, R14 ;  /* 0x00000002070e7825 */ /* 0x042fe200078e000e */
[----:B-----5:R-:W-:-:S04]  /*02f0*/  IADD3 R10, P0, PT, R7, UR4, RZ ;  /* 0x00000004070a7c10 */ /* 0x020fc8000ff1e0ff */
[----:B------:R-:W-:Y:S01]  /*0300*/  IADD3.X R11, PT, PT, RZ, UR5, RZ, P0, !PT ;  /* 0x00000005ff0b7c10 */ /* 0x000fe200087fe4ff */
[----:B----4-:R-:W-:-:S04]  /*0310*/  IMAD.WIDE.U32 R16, R21, 0x4, R16 ;  /* 0x0000000415107825 */ /* 0x010fc800078e0010 */
[----:B0-----:R-:W-:Y:S01]  /*0320*/  IMAD.WIDE.U32 R18, R21, 0x4, R8 ;  /* 0x0000000415127825 */ /* 0x001fe200078e0008 */
[----:B------:R-:W-:Y:S06]  /*0330*/  BRA.U !UP0, `(.L_x_0) ;  /* 0x0000001108207547 */ /* 0x000fec000b800000 */
[----:B------:R-:W2:Y:S04]  /*0340*/  LDG.E R16, desc[UR10][R16.64] ;  /* 0x0000000a10107981 */ /* 0x000ea8000c1e1900 */
[----:B------:R-:W2:Y:S04]  /*0350*/  LDG.E.S16 R15, desc[UR10][R14.64] ;  /* 0x0000000a0e0f7981 */ /* 0x000ea8000c1e1700 */
[----:B------:R-:W3:Y:S04]  /*0360*/  LDG.E R19, desc[UR10][R18.64] ;  /* 0x0000000a12137981 */ /* 0x000ee8000c1e1900 */
[----:B------:R-:W4:Y:S01]  /*0370*/  LDG.E.S8 R7, desc[UR10][R10.64] ;  /* 0x0000000a0a077981 */ /* 0x000f22000c1e1300 */
[----:B------:R-:W-:-:S02]  /*0380*/  UISETP.GE.U32.AND UP1, UPT, UR6, 0x10, UPT ;  /* 0x000000100600788c */ /* 0x000fc4000bf26070 */
[----:B------:R-:W-:-:S04]  /*0390*/  ULOP3.LUT UR7, UR6, 0xf, URZ, 0xc0, !UPT ;  /* 0x0000000f06077892 */ /* 0x000fc8000f8ec0ff */
[----:B------:R-:W-:Y:S01]  /*03a0*/  UISETP.NE.AND UP0, UPT, UR7, URZ, UPT ;  /* 0x000000ff0700728c */ /* 0x000fe2000bf05270 */
[----:B--2---:R-:W-:-:S04]  /*03b0*/  IMAD.IADD R8, R16, 0x1, R15 ;  /* 0x0000000110087824 */ /* 0x004fc800078e020f */
[----:B---3--:R-:W-:Y:S02]  /*03c0*/  IMAD R9, R0, R19, R8 ;  /* 0x0000001300097224 */ /* 0x008fe400078e0208 */
[----:B------:R-:W-:Y:S02]  /*03d0*/  IMAD.MOV.U32 R8, RZ, RZ, RZ ;  /* 0x000000ffff087224 */ /* 0x000fe400078e00ff */
[----:B------:R-:W-:-:S04]  /*03e0*/  IMAD R9, R9, UR12, R12 ;  /* 0x0000000c09097c24 */ /* 0x000fc8000f8e020c */
[----:B------:R-:W-:-:S05]  /*03f0*/  IMAD R12, R9, UR6, RZ ;  /* 0x00000006090c7c24 */ /* 0x000fca000f8e02ff */
[----:B----4-:R-:W-:Y:S01]  /*0400*/  LEA R9, R12, R7, 0x5 ;  /* 0x000000070c097211 */ /* 0x010fe200078e28ff */
[----:B------:R-:W-:Y:S06]  /*0410*/  BRA.U !UP1, `(.L_x_1) ;  /* 0x0000000909047547 */ /* 0x000fec000b800000 */
[----:B------:R-:W0:Y:S01]  /*0420*/  S2UR UR5, SR_CgaCtaId ;  /* 0x00000000000579c3 */ /* 0x000e220000008800 */
[----:B------:R-:W-:Y:S01]  /*0430*/  UMOV UR4, 0x400 ;  /* 0x0000040000047882 */ /* 0x000fe20000000000 */
[----:B------:R-:W-:Y:S01]  /*0440*/  IMAD R10, R3, 0x20, R5 ;  /* 0x00000020030a7824 */ /* 0x000fe200078e0205 */
[C---:B------:R-:W-:Y:S02]  /*0450*/  ISETP.GE.AND P0, PT, R7.reuse, RZ, PT ;  /* 0x000000ff0700720c */ /* 0x040fe40003f06270 */
[----:B------:R-:W-:Y:S02]  /*0460*/  ISETP.GE.AND P1, PT, R7, RZ, PT ;  /* 0x000000ff0700720c */ /* 0x000fe40003f26270 */
[----:B------:R-:W-:Y:S01]  /*0470*/  MOV R11, RZ ;  /* 0x000000ff000b7202 */ /* 0x000fe20000000f00 */
[----:B0-----:R-:W-:Y:S02]  /*0480*/  ULEA UR5, UR5, UR4, 0x18 ;  /* 0x0000000405057291 */ /* 0x001fe4000f8ec0ff */
[----:B------:R-:W-:-:S04]  /*0490*/  ULOP3.LUT UR4, UR6, 0xfffffff0, URZ, 0xc0, !UPT ;  /* 0xfffffff006047892 */ /* 0x000fc8000f8ec0ff */
[----:B------:R-:W-:Y:S01]  /*04a0*/  LEA R10, R10, UR5, 0x2 ;  /* 0x000000050a0a7c11 */ /* 0x000fe2000f8e10ff */
[----:B------:R-:W-:Y:S02]  /*04b0*/  UIADD3 UR6, UPT, UPT, -UR4, URZ, URZ ;  /* 0x000000ff04067290 */ /* 0x000fe4000fffe1ff */
[----:B------:R-:W-:Y:S01]  /*04c0*/  IMAD.U32 R8, RZ, RZ, UR4 ;  /* 0x00000004ff087e24 */ /* 0x000fe2000f8e00ff */
[----:B------:R-:W-:-:S09]  /*04d0*/  IADD3 R10, PT, PT, R10, 0x10, RZ ;  /* 0x000000100a0a7810 */ /* 0x000fd20007ffe0ff */
.L_x_2:
[----:B------:R-:W0:Y:S01]  /*04e0*/  @P0 LDC.64 R16, c[0x0][0x388] ;  /* 0x0000e200ff100b82 */ /* 0x000e220000000a00 */
[----:B------:R-:W-:Y:S01]  /*04f0*/  @P0 IMAD R13, R11, 0x20, R9 ;  /* 0x000000200b0d0824 */ /* 0x000fe200078e0209 */
[----:B------:R-:W-:-:S03]  /*0500*/  PRMT R25, RZ, 0x7610, R25 ;  /* 0x00007610ff197816 */ /* 0x000fc60000000019 */
[----:B0-----:R-:W-:-:S05]  /*0510*/  @P0 IMAD.WIDE.U32 R16, R13, 0x2, R16 ;  /* 0x000000020d100825 */ /* 0x001fca00078e0010 */
[----:B------:R0:W2:Y:S01]  /*0520*/  @P0 LDG.E.U16 R25, desc[UR10][R16.64] ;  /* 0x0000000a10190981 */ /* 0x0000a2000c1e1500 */
[----:B------:R-:W-:Y:S02]  /*0530*/  PLOP3.LUT P0, PT, P1, PT, PT, 0x80, 0x8 ;  /* 0x000000000008781c */ /* 0x000fe40000f0f070 */
[----:B------:R-:W-:-:S11]  /*0540*/  PRMT R26, RZ, 0x7610, R26 ;  /* 0x00007610ff1a7816 */ /* 0x000fd6000000001a */
[----:B------:R-:W1:Y:S01]  /*0550*/  @P0 LDC.64 R12, c[0x0][0x388] ;  /* 0x0000e200ff0c0b82 */ /* 0x000e620000000a00 */
[----:B------:R-:W-:-:S05]  /*0560*/  @P0 LEA R29, R11, R9, 0x5 ;  /* 0x000000090b1d0211 */ /* 0x000fca00078e28ff */
[----:B------:R-:W-:Y:S02]  /*0570*/  @P0 VIADD R29, R29, 0x20 ;  /* 0x000000201d1d0836 */ /* 0x000fe40000000000 */
[----:B------:R-:W3:Y:S08]  /*0580*/  @P0 LDC.64 R14, c[0x0][0x388] ;  /* 0x0000e200ff0e0b82 */ /* 0x000ef00000000a00 */
[----:B0-----:R-:W0:Y:S01]  /*0590*/  @P0 LDC.64 R16, c[0x0][0x388] ;  /* 0x0000e200ff100b82 */ /* 0x001e220000000a00 */
[----:B-1----:R-:W-:-:S07]  /*05a0*/  @P0 IMAD.WIDE.U32 R28, R29, 0x2, R12 ;  /* 0x000000021d1c0825 */ /* 0x002fce00078e000c */
[----:B------:R-:W1:Y:S01]  /*05b0*/  @P0 LDC.64 R18, c[0x0][0x388] ;  /* 0x0000e200ff120b82 */ /* 0x000e620000000a00 */
[----:B------:R4:W5:Y:S01]  /*05c0*/  @P0 LDG.E.U16 R26, desc[UR10][R28.64] ;  /* 0x0000000a1c1a0981 */ /* 0x000962000c1e1500 */
[CC--:B------:R-:W-:Y:S02]  /*05d0*/  @P0 LEA R23, R11.reuse, R9.reuse, 0x5 ;  /* 0x000000090b170211 */ /* 0x0c0fe400078e28ff */
[----:B------:R-:W-:-:S04]  /*05e0*/  @P0 LEA R13, R11, R9, 0x5 ;  /* 0x000000090b0d0211 */ /* 0x000fc800078e28ff */
[----:B------:R-:W1:Y:S01]  /*05f0*/  @P0 LDC.64 R20, c[0x0][0x388] ;  /* 0x0000e200ff140b82 */ /* 0x000e620000000a00 */
[----:B------:R-:W-:Y:S01]  /*0600*/  @P0 LEA R27, R11, R9, 0x5 ;  /* 0x000000090b1b0211 */ /* 0x000fe200078e28ff */
[----:B------:R-:W-:Y:S01]  /*0610*/  @P0 VIADD R23, R23, 0x40 ;  /* 0x0000004017170836 */ /* 0x000fe20000000000 */
[----:B------:R-:W-:-:S03]  /*0620*/  PRMT R12, RZ, 0x7610, R12 ;  /* 0x00007610ff0c7816 */ /* 0x000fc6000000000c */
[----:B---3--:R-:W-:Y:S02]  /*0630*/  @P0 IMAD.WIDE.U32 R22, R23, 0x2, R14 ;  /* 0x0000000217160825 */ /* 0x008fe400078e000e */
[----:B------:R-:W3:Y:S02]  /*0640*/  @P0 LDC.64 R14, c[0x0][0x388] ;  /* 0x0000e200ff0e0b82 */ /* 0x000ee40000000a00 */
[----:B------:R-:W-:Y:S01]  /*0650*/  @P0 VIADD R13, R13, 0x60 ;  /* 0x000000600d0d0836 */ /* 0x000fe20000000000 */
[----:B------:R1:W5:Y:S01]  /*0660*/  @P0 LDG.E.U16 R12, desc[UR10][R22.64] ;  /* 0x0000000a160c0981 */ /* 0x000362000c1e1500 */
[----:B------:R-:W-:Y:S02]  /*0670*/  @P0 VIADD R27, R27, 0x80 ;  /* 0x000000801b1b0836 */ /* 0x000fe40000000000 */
[----:B0-----:R-:W-:Y:S01]  /*0680*/  @P0 IMAD.WIDE.U32 R16, R13, 0x2, R16 ;  /* 0x000000020d100825 */ /* 0x001fe200078e0010 */
[----:B------:R-:W-:Y:S01]  /*0690*/  PRMT R13, RZ, 0x7610, R13 ;  /* 0x00007610ff0d7816 */ /* 0x000fe2000000000d */
[----:B----4-:R-:W0:Y:S02]  /*06a0*/  @P0 LDC.64 R28, c[0x0][0x388] ;  /* 0x0000e200ff1c0b82 */ /* 0x010e240000000a00 */
[----:B-1----:R-:W-:Y:S01]  /*06b0*/  @P0 IMAD.WIDE.U32 R18, R27, 0x2, R18 ;  /* 0x000000021b120825 */ /* 0x002fe200078e0012 */
[----:B------:R-:W-:-:S02]  /*06c0*/  @P0 LEA R27, R11, R9, 0x5 ;  /* 0x000000090b1b0211 */ /* 0x000fc400078e28ff */
[----:B------:R1:W4:Y:S01]  /*06d0*/  @P0 LDG.E.U16 R13, desc[UR10][R16.64] ;  /* 0x0000000a100d0981 */ /* 0x000322000c1e1500 */
[----:B------:R-:W-:Y:S02]  /*06e0*/  @P0 LEA R23, R11, R9, 0x5 ;  /* 0x000000090b170211 */ /* 0x000fe400078e28ff */
[----:B------:R-:W-:-:S03]  /*06f0*/  @P0 VIADD R27, R27, 0xc0 ;  /* 0x000000c01b1b0836 */ /* 0x000fc60000000000 */
[----:B------:R-:W-:Y:S01]  /*0700*/  @P0 VIADD R23, R23, 0xa0 ;  /* 0x000000a017170836 */ /* 0x000fe20000000000 */
[----:B-1----:R-:W-:Y:S01]  /*0710*/  PRMT R16, RZ, 0x7610, R16 ;  /* 0x00007610ff107816 */ /* 0x002fe20000000010 */
[----:B---3--:R-:W-:-:S05]  /*0720*/  @P0 IMAD.WIDE.U32 R14, R27, 0x2, R14 ;  /* 0x000000021b0e0825 */ /* 0x008fca00078e000e */
[----:B------:R1:W3:Y:S01]  /*0730*/  @P0 LDG.E.U16 R16, desc[UR10][R18.64] ;  /* 0x0000000a12100981 */ /* 0x0002e2000c1e1500 */
[----:B------:R-:W-:Y:S01]  /*0740*/  PRMT R17, RZ, 0x7610, R17 ;  /* 0x00007610ff117816 */ /* 0x000fe20000000011 */
[----:B------:R-:W-:Y:S02]  /*0750*/  @P0 IMAD.WIDE.U32 R20, R23, 0x2, R20 ;  /* 0x0000000217140825 */ /* 0x000fe400078e0014 */
[----:B------:R-:W0:Y:S03]  /*0760*/  @P0 LDC.64 R22, c[0x0][0x388] ;  /* 0x0000e200ff160b82 */ /* 0x000e260000000a00 */
[----:B------:R-:W3:Y:S01]  /*0770*/  @P0 LDG.E.U16 R17, desc[UR10][R20.64] ;  /* 0x0000000a14110981 */ /* 0x000ee2000c1e1500 */
[----:B-1----:R-:W-:-:S06]  /*0780*/  PRMT R18, RZ, 0x7610, R18 ;  /* 0x00007610ff127816 */ /* 0x002fcc0000000012 */
[----:B------:R1:W3:Y:S02]  /*0790*/  @P0 LDG.E.U16 R18, desc[UR10][R14.64] ;  /* 0x0000000a0e120981 */ /* 0x0002e4000c1e1500 */
[----:B-1----:R-:W1:Y:S01]  /*07a0*/  @P0 LDC.64 R14, c[0x0][0x388] ;  /* 0x0000e200ff0e0b82 */ /* 0x002e620000000a00 */
[----:B------:R-:W-:-:S05]  /*07b0*/  @P0 LEA R21, R11, R9, 0x5 ;  /* 0x000000090b150211 */ /* 0x000fca00078e28ff */
[----:B------:R-:W-:Y:S02]  /*07c0*/  @P0 VIADD R21, R21, 0x120 ;  /* 0x0000012015150836 */ /* 0x000fe40000000000 */
[C---:B------:R-:W-:Y:S01]  /*07d0*/  @P0 IMAD R27, R11.reuse, 0x20, R9 ;  /* 0x000000200b1b0824 */ /* 0x040fe200078e0209 */
[----:B------:R-:W-:Y:S01]  /*07e0*/  @P0 LEA R24, R11, R9, 0x5 ;  /* 0x000000090b180211 */ /* 0x000fe200078e28ff */
[----:B-1----:R-:W-:Y:S01]  /*07f0*/  @P0 IMAD.WIDE.U32 R14, R21, 0x2, R14 ;  /* 0x00000002150e0825 */ /* 0x002fe200078e000e */
[----:B------:R-:W-:-:S06]  /*0800*/  PRMT R21, RZ, 0x7610, R21 ;  /* 0x00007610ff157816 */ /* 0x000fcc0000000015 */
[----:B------:R1:W3:Y:S01]  /*0810*/  @P0 LDG.E.U16 R21, desc[UR10][R14.64] ;  /* 0x0000000a0e150981 */ /* 0x0002e2000c1e1500 */
[----:B------:R-:W-:Y:S01]  /*0820*/  @P0 VIADD R27, R27, 0x100 ;  /* 0x000001001b1b0836 */ /* 0x000fe20000000000 */
[----:B------:R-:W-:Y:S01]  /*0830*/  PRMT R20, RZ, 0x7610, R20 ;  /* 0x00007610ff147816 */ /* 0x000fe20000000014 */
[----:B-1----:R-:W1:Y:S01]  /*0840*/  @P0 LDC.64 R14, c[0x0][0x388] ;  /* 0x0000e200ff0e0b82 */ /* 0x002e620000000a00 */
[----:B------:R-:W-:Y:S01]  /*0850*/  @P0 IADD3 R19, PT, PT, R24, 0xe0, RZ ;  /* 0x000000e018130810 */ /* 0x000fe20007ffe0ff */
[----:B0-----:R-:W-:-:S04]  /*0860*/  @P0 IMAD.WIDE.U32 R22, R27, 0x2, R22 ;  /* 0x000000021b160825 */ /* 0x001fc800078e0016 */
[----:B------:R-:W-:Y:S01]  /*0870*/  @P0 IMAD.WIDE.U32 R28, R19, 0x2, R28 ;  /* 0x00000002131c0825 */ /* 0x000fe200078e001c */
[----:B------:R0:W3:Y:S01]  /*0880*/  @P0 LDG.E.U16 R20, desc[UR10][R22.64] ;  /* 0x0000000a16140981 */ /* 0x0000e2000c1e1500 */
[----:B------:R-:W-:-:S06]  /*0890*/  PRMT R19, RZ, 0x7610, R19 ;  /* 0x00007610ff137816 */ /* 0x000fcc0000000013 */
[----:B------:R0:W3:Y:S02]  /*08a0*/  @P0 LDG.E.U16 R19, desc[UR10][R28.64] ;  /* 0x0000000a1c130981 */ /* 0x0000e4000c1e1500 */
[----:B0-----:R-:W-:-:S05]  /*08b0*/  @P0 LEA R23, R11, R9, 0x5 ;  /* 0x000000090b170211 */ /* 0x001fca00078e28ff */
[----:B------:R-:W-:Y:S01]  /*08c0*/  @P0 VIADD R23, R23, 0x160 ;  /* 0x0000016017170836 */ /* 0x000fe20000000000 */
[----:B------:R-:W0:Y:S03]  /*08d0*/  @P0 LDC.64 R28, c[0x0][0x388] ;  /* 0x0000e200ff1c0b82 */ /* 0x000e260000000a00 */
[----:B-1----:R-:W-:Y:S01]  /*08e0*/  @P0 IMAD.WIDE.U32 R14, R23, 0x2, R14 ;  /* 0x00000002170e0825 */ /* 0x002fe200078e000e */
[----:B------:R-:W-:-:S06]  /*08f0*/  PRMT R23, RZ, 0x7610, R23 ;  /* 0x00007610ff177816 */ /* 0x000fcc0000000017 */
[----:B------:R1:W3:Y:S01]  /*0900*/  @P0 LDG.E.U16 R23, desc[UR10][R14.64] ;  /* 0x0000000a0e170981 */ /* 0x0002e2000c1e1500 */
[----:B------:R-:W-:Y:S01]  /*0910*/  @P0 LEA R27, R11, R9, 0x5 ;  /* 0x000000090b1b0211 */ /* 0x000fe200078e28ff */
[----:B-1----:R-:W1:Y:S04]  /*0920*/  @P0 LDC.64 R14, c[0x0][0x388] ;  /* 0x0000e200ff0e0b82 */ /* 0x002e680000000a00 */
[----:B------:R-:W-:-:S04]  /*0930*/  @P0 VIADD R27, R27, 0x140 ;  /* 0x000001401b1b0836 */ /* 0x000fc80000000000 */
[----:B0-----:R-:W-:Y:S01]  /*0940*/  @P0 IMAD.WIDE.U32 R28, R27, 0x2, R28 ;  /* 0x000000021b1c0825 */ /* 0x001fe200078e001c */
[----:B------:R-:W-:Y:S02]  /*0950*/  @P0 LEA R27, R11, R9, 0x5 ;  /* 0x000000090b1b0211 */ /* 0x000fe400078e28ff */
[----:B------:R-:W-:-:S03]  /*0960*/  PRMT R24, RZ, 0x7610, R24 ;  /* 0x00007610ff187816 */ /* 0x000fc60000000018 */
[----:B------:R-:W-:-:S04]  /*0970*/  @P0 VIADD R27, R27, 0x180 ;  /* 0x000001801b1b0836 */ /* 0x000fc80000000000 */
[----:B-1----:R-:W-:-:S05]  /*0980*/  @P0 IMAD.WIDE.U32 R14, R27, 0x2, R14 ;  /* 0x000000021b0e0825 */ /* 0x002fca00078e000e */
[----:B------:R0:W3:Y:S02]  /*0990*/  @P0 LDG.E.U16 R24, desc[UR10][R14.64] ;  /* 0x0000000a0e180981 */ /* 0x0000e4000c1e1500 */
[----:B0-----:R-:W0:Y:S01]  /*09a0*/  @P0 LDC.64 R14, c[0x0][0x388] ;  /* 0x0000e200ff0e0b82 */ /* 0x001e220000000a00 */
[----:B------:R-:W-:-:S05]  /*09b0*/  @P0 LEA R27, R11, R9, 0x5 ;  /* 0x000000090b1b0211 */ /* 0x000fca00078e28ff */
[----:B------:R-:W-:-:S04]  /*09c0*/  @P0 VIADD R27, R27, 0x1a0 ;  /* 0x000001a01b1b0836 */ /* 0x000fc80000000000 */
[----:B0-----:R-:W-:Y:S01]  /*09d0*/  @P0 IMAD.WIDE.U32 R14, R27, 0x2, R14 ;  /* 0x000000021b0e0825 */ /* 0x001fe200078e000e */
[----:B------:R-:W-:-:S05]  /*09e0*/  @P0 LEA R27, R11, R9, 0x5 ;  /* 0x000000090b1b0211 */ /* 0x000fca00078e28ff */
[----:B------:R-:W-:Y:S01]  /*09f0*/  @P0 VIADD R27, R27, 0x1c0 ;  /* 0x000001c01b1b0836 */ /* 0x000fe20000000000 */
[----:B--2---:R0:W-:Y:S02]  /*0a00*/  STS.U16 [R10+-0x10], R25 ;  /* 0xfffff0190a007388 */ /* 0x0041e40000000400 */
[----:B0-----:R-:W-:-:S06]  /*0a10*/  PRMT R25, RZ, 0x7610, R25 ;  /* 0x00007610ff197816 */ /* 0x001fcc0000000019 */
[----:B------:R0:W2:Y:S02]  /*0a20*/  @P0 LDG.E.U16 R25, desc[UR10][R14.64] ;  /* 0x0000000a0e190981 */ /* 0x0000a4000c1e1500 */
[----:B0-----:R-:W0:Y:S02]  /*0a30*/  @P0 LDC.64 R14, c[0x0][0x388] ;  /* 0x0000e200ff0e0b82 */ /* 0x001e240000000a00 */
[----:B-----5:R1:W-:Y:S01]  /*0a40*/  STS.U16 [R10+-0xe], R26 ;  /* 0xfffff21a0a007388 */ /* 0x0203e20000000400 */
[----:B0-----:R-:W-:Y:S01]  /*0a50*/  @P0 IMAD.WIDE.U32 R14, R27, 0x2, R14 ;  /* 0x000000021b0e0825 */ /* 0x001fe200078e000e */
[----:B-1----:R-:W-:-:S06]  /*0a60*/  PRMT R26, RZ, 0x7610, R26 ;  /* 0x00007610ff1a7816 */ /* 0x002fcc000000001a */
[----:B------:R0:W5:Y:S02]  /*0a70*/  @P0 LDG.E.U16 R26, desc[UR10][R14.64] ;  /* 0x0000000a0e1a0981 */ /* 0x000164000c1e1500 */
[----:B0-----:R-:W0:Y:S01]  /*0a80*/  @P0 LDC.64 R14, c[0x0][0x388] ;  /* 0x0000e200ff0e0b82 */ /* 0x001e220000000a00 */
[----:B------:R-:W-:-:S05]  /*0a90*/  @P0 LEA R27, R11, R9, 0x5 ;  /* 0x000000090b1b0211 */ /* 0x000fca00078e28ff */
[----:B------:R-:W-:Y:S01]  /*0aa0*/  @P0 VIADD R27, R27, 0x1e0 ;  /* 0x000001e01b1b0836 */ /* 0x000fe20000000000 */
[----:B------:R-:W-:-:S06]  /*0ab0*/  PRMT R22, RZ, 0x7610, R22 ;  /* 0x00007610ff167816 */ /* 0x000fcc0000000016 */
[----:B------:R-:W5:Y:S01]  /*0ac0*/  @P0 LDG.E.U16 R22, desc[UR10][R28.64] ;  /* 0x0000000a1c160981 */ /* 0x000f62000c1e1500 */
[----:B0-----:R-:W-:Y:S01]  /*0ad0*/  @P0 IMAD.WIDE.U32 R14, R27, 0x2, R14 ;  /* 0x000000021b0e0825 */ /* 0x001fe200078e000e */
[----:B------:R-:W-:-:S06]  /*0ae0*/  PRMT R27, RZ, 0x7610, R27 ;  /* 0x00007610ff1b7816 */ /* 0x000fcc000000001b */
[----:B------:R-:W5:Y:S01]  /*0af0*/  @P0 LDG.E.U16 R27, desc[UR10][R14.64] ;  /* 0x0000000a0e1b0981 */ /* 0x000f62000c1e1500 */
[----:B------:R-:W-:-:S04]  /*0b00*/  UIADD3 UR6, UPT, UPT, UR6, 0x10, URZ ;  /* 0x0000001006067890 */ /* 0x000fc8000fffe0ff */
[----:B------:R-:W-:Y:S01]  /*0b10*/  UISETP.NE.AND UP1, UPT, UR6, URZ, UPT ;  /* 0x000000ff0600728c */ /* 0x000fe2000bf25270 */
[----:B------:R-:W-:Y:S01]  /*0b20*/  STS.U16 [R10+-0xc], R12 ;  /* 0xfffff40c0a007388 */ /* 0x000fe20000000400 */
[----:B------:R-:W-:-:S03]  /*0b30*/  IADD3 R11, PT, PT, R11, 0x10, RZ ;  /* 0x000000100b0b7810 */ /* 0x000fc60007ffe0ff */
[----:B----4-:R-:W-:Y:S04]  /*0b40*/  STS.U16 [R10+-0xa], R13 ;  /* 0xfffff60d0a007388 */ /* 0x010fe80000000400 */
[----:B---3--:R-:W-:Y:S04]  /*0b50*/  STS.U16 [R10+-0x8], R16 ;  /* 0xfffff8100a007388 */ /* 0x008fe80000000400 */
[----:B------:R-:W-:Y:S04]  /*0b60*/  STS.U16 [R10+-0x6], R17 ;  /* 0xfffffa110a007388 */ /* 0x000fe80000000400 */
[----:B------:R-:W-:Y:S04]  /*0b70*/  STS.U16 [R10+-0x4], R18 ;  /* 0xfffffc120a007388 */ /* 0x000fe80000000400 */
[----:B------:R-:W-:Y:S04]  /*0b80*/  STS.U16 [R10+0x2], R21 ;  /* 0x000002150a007388 */ /* 0x000fe80000000400 */
[----:B------:R-:W-:Y:S04]  /*0b90*/  STS.U16 [R10], R20 ;  /* 0x000000140a007388 */ /* 0x000fe80000000400 */
[----:B------:R-:W-:Y:S04]  /*0ba0*/  STS.U16 [R10+-0x2], R19 ;  /* 0xfffffe130a007388 */ /* 0x000fe80000000400 */
[----:B------:R-:W-:Y:S04]  /*0bb0*/  STS.U16 [R10+0x6], R23 ;  /* 0x000006170a007388 */ /* 0x000fe80000000400 */
[----:B------:R-:W-:Y:S04]  /*0bc0*/  STS.U16 [R10+0x8], R24 ;  /* 0x000008180a007388 */ /* 0x000fe80000000400 */
[----:B--2---:R-:W-:Y:S04]  /*0bd0*/  STS.U16 [R10+0xa], R25 ;  /* 0x00000a190a007388 */ /* 0x004fe80000000400 */
[----:B-----5:R-:W-:Y:S04]  /*0be0*/  STS.U16 [R10+0xc], R26 ;  /* 0x00000c1a0a007388 */ /* 0x020fe80000000400 */
[----:B------:R-:W-:Y:S04]  /*0bf0*/  STS.U16 [R10+0x4], R22 ;  /* 0x000004160a007388 */ /* 0x000fe80000000400 */
[----:B------:R0:W-:Y:S02]  /*0c00*/  STS.U16 [R10+0xe], R27 ;  /* 0x00000e1b0a007388 */ /* 0x0001e40000000400 */
[----:B0-----:R-:W-:Y:S01]  /*0c10*/  VIADD R10, R10, 0x20 ;  /* 0x000000200a0a7836 */ /* 0x001fe20000000000 */
[----:B------:R-:W-:Y:S06]  /*0c20*/  BRA.U UP1, `(.L_x_2) ;  /* 0xfffffff9012c7547 */ /* 0x000fec000b83ffff */
.L_x_1:
[----:B------:R-:W-:Y:S05]  /*0c30*/  BRA.U !UP0, `(.L_x_0) ;  /* 0x0000000508e07547 */ /* 0x000fea000b800000 */
[----:B------:R-:W0:Y:S01]  /*0c40*/  S2UR UR5, SR_CgaCtaId ;  /* 0x00000000000579c3 */ /* 0x000e220000008800 */
[----:B------:R-:W1:Y:S01]  /*0c50*/  LDCU UR6, c[0x0][0x3c8] ;  /* 0x00007900ff0677ac */ /* 0x000e620008000800 */
[----:B------:R-:W-:Y:S01]  /*0c60*/  UMOV UR4, 0x400 ;  /* 0x0000040000047882 */ /* 0x000fe20000000000 */
[----:B------:R-:W-:Y:S02]  /*0c70*/  UISETP.GE.U32.AND UP0, UPT, UR7, 0x8, UPT ;  /* 0x000000080700788c */ /* 0x000fe4000bf06070 */
[----:B-1----:R-:W-:-:S04]  /*0c80*/  ULOP3.LUT UR8, UR6, 0x7, URZ, 0xc0, !UPT ;  /* 0x0000000706087892 */ /* 0x002fc8000f8ec0ff */
[----:B------:R-:W-:Y:S02]  /*0c90*/  UISETP.NE.AND UP1, UPT, UR8, URZ, UPT ;  /* 0x000000ff0800728c */ /* 0x000fe4000bf25270 */
[----:B0-----:R-:W-:-:S06]  /*0ca0*/  ULEA UR5, UR5, UR4, 0x18 ;  /* 0x0000000405057291 */ /* 0x001fcc000f8ec0ff */
[----:B------:R-:W-:-:S04]  /*0cb0*/  LEA R20, R3, UR5, 0x7 ;  /* 0x0000000503147c11 */ /* 0x000fc8000f8e38ff */
[----:B------:R-:W-:Y:S01]  /*0cc0*/  LEA R20, R5, R20, 0x2 ;  /* 0x0000001405147211 */ /* 0x000fe200078e10ff */
[----:B------:R-:W-:Y:S06]  /*0cd0*/  BRA.U !UP0, `(.L_x_3) ;  /* 0x0000000108e87547 */ /* 0x000fec000b800000 */
[----:B------:R-:W-:Y:S02]  /*0ce0*/  ISETP.GE.AND P0, PT, R7, RZ, PT ;  /* 0x000000ff0700720c */ /* 0x000fe40003f06270 */
[----:B------:R-:W-:-:S11]  /*0cf0*/  PRMT R22, RZ, 0x7610, R22 ;  /* 0x00007610ff167816 */ /* 0x000fd60000000016 */
[----:B------:R-:W0:Y:S01]  /*0d00*/  @P0 LDC.64 R16, c[0x0][0x388] ;  /* 0x0000e200ff100b82 */ /* 0x000e220000000a00 */
[C-C-:B------:R-:W-:Y:S01]  /*0d10*/  @P0 IMAD R23, R8.reuse, 0x20, R9.reuse ;  /* 0x0000002008170824 */ /* 0x140fe200078e0209 */
[C---:B------:R-:W-:Y:S01]  /*0d20*/  @P0 LEA R25, R8.reuse, R9, 0x5 ;  /* 0x0000000908190211 */ /* 0x040fe200078e28ff */
[----:B------:R-:W-:-:S03]  /*0d30*/  @P0 IMAD R21, R8, 0x20, R9 ;  /* 0x0000002008150824 */ /* 0x000fc600078e0209 */
[----:B------:R-:W-:Y:S01]  /*0d40*/  @P0 IADD3 R23, PT, PT, R23, 0x20, RZ ;  /* 0x0000002017170810 */ /* 0x000fe20007ffe0ff */
[----:B------:R-:W-:Y:S01]  /*0d50*/  @P0 VIADD R25, R25, 0x40 ;  /* 0x0000004019190836 */ /* 0x000fe20000000000 */
[----:B------:R-:W1:Y:S08]  /*0d60*/  @P0 LDC.64 R14, c[0x0][0x388] ;  /* 0x0000e200ff0e0b82 */ /* 0x000e700000000a00 */
[----:B------:R-:W2:Y:S08]  /*0d70*/  @P0 LDC.64 R12, c[0x0][0x388] ;  /* 0x0000e200ff0c0b82 */ /* 0x000eb00000000a00 */
[----:B------:R-:W3:Y:S01]  /*0d80*/  @P0 LDC.64 R10, c[0x0][0x388] ;  /* 0x0000e200ff0a0b82 */ /* 0x000ee20000000a00 */
[----:B0-----:R-:W-:Y:S01]  /*0d90*/  @P0 IMAD.WIDE.U32 R16, R21, 0x2, R16 ;  /* 0x0000000215100825 */ /* 0x001fe200078e0010 */
[----:B------:R-:W-:-:S06]  /*0da0*/  PRMT R21, RZ, 0x7610, R21 ;  /* 0x00007610ff157816 */ /* 0x000fcc0000000015 */
[----:B------:R-:W0:Y:S01]  /*0db0*/  @P0 LDC.64 R18, c[0x0][0x388] ;  /* 0x0000e200ff120b82 */ /* 0x000e220000000a00 */
[----:B-1----:R-:W-:Y:S01]  /*0dc0*/  @P0 IMAD.WIDE.U32 R14, R23, 0x2, R14 ;  /* 0x00000002170e0825 */ /* 0x002fe200078e000e */
[----:B------:R-:W-:Y:S01]  /*0dd0*/  PRMT R23, RZ, 0x7610, R23 ;  /* 0x00007610ff177816 */ /* 0x000fe20000000017 */
[----:B------:R1:W4:Y:S04]  /*0de0*/  @P0 LDG.E.U16 R21, desc[UR10][R16.64] ;  /* 0x0000000a10150981 */ /* 0x000328000c1e1500 */
[----:B------:R5:W4:Y:S01]  /*0df0*/  @P0 LDG.E.U16 R22, desc[UR10][R14.64] ;  /* 0x0000000a0e160981 */ /* 0x000b22000c1e1500 */
[----:B--2---:R-:W-:-:S05]  /*0e00*/  @P0 IMAD.WIDE.U32 R12, R25, 0x2, R12 ;  /* 0x00000002190c0825 */ /* 0x004fca00078e000c */
[----:B------:R2:W4:Y:S01]  /*0e10*/  @P0 LDG.E.U16 R23, desc[UR10][R12.64] ;  /* 0x0000000a0c170981 */ /* 0x000522000c1e1500 */
[----:B-1----:R-:W1:Y:S01]  /*0e20*/  @P0 LDC.64 R16, c[0x0][0x388] ;  /* 0x0000e200ff100b82 */ /* 0x002e620000000a00 */
[C---:B------:R-:W-:Y:S01]  /*0e30*/  @P0 LEA R25, R8.reuse, R9, 0x5 ;  /* 0x0000000908190211 */ /* 0x040fe200078e28ff */
[----:B------:R-:W-:-:S06]  /*0e40*/  @P0 IMAD R27, R8, 0x20, R9 ;  /* 0x00000020081b0824 */ /* 0x000fcc00078e0209 */
[----:B-----5:R-:W5:Y:S08]  /*0e50*/  @P0 LDC.64 R14, c[0x0][0x388] ;  /* 0x0000e200ff0e0b82 */ /* 0x020f700000000a00 */
[----:B--2---:R-:W2:Y:S01]  /*0e60*/  @P0 LDC.64 R12, c[0x0][0x388] ;  /* 0x0000e200ff0c0b82 */ /* 0x004ea20000000a00 */
[----:B------:R-:W-:Y:S01]  /*0e70*/  @P0 IADD3 R25, PT, PT, R25, 0x60, RZ ;  /* 0x0000006019190810 */ /* 0x000fe20007ffe0ff */
[----:B------:R-:W-:Y:S01]  /*0e80*/  @P0 VIADD R27, R27, 0x80 ;  /* 0x000000801b1b0836 */ /* 0x000fe20000000000 */
[C---:B------:R-:W-:Y:S01]  /*0e90*/  @P0 LEA R26, R8.reuse, R9, 0x5 ;  /* 0x00000009081a0211 */ /* 0x040fe200078e28ff */
[----:B------:R-:W-:-:S02]  /*0ea0*/  @P0 IMAD R29, R8, 0x20, R9 ;  /* 0x00000020081d0824 */ /* 0x000fc400078e0209 */
[----:B---3--:R-:W-:Y:S01]  /*0eb0*/  @P0 IMAD.WIDE.U32 R10, R27, 0x2, R10 ;  /* 0x000000021b0a0825 */ /* 0x008fe200078e000a */
[----:B------:R-:W-:Y:S02]  /*0ec0*/  @P0 LEA R27, R8, R9, 0x5 ;  /* 0x00000009081b0211 */ /* 0x000fe400078e28ff */
[----:B------:R-:W-:Y:S01]  /*0ed0*/  PRMT R24, RZ, 0x7610, R24 ;  /* 0x00007610ff187816 */ /* 0x000fe20000000018 */
[----:B0-----:R-:W-:Y:S01]  /*0ee0*/  @P0 IMAD.WIDE.U32 R18, R25, 0x2, R18 ;  /* 0x0000000219120825 */ /* 0x001fe200078e0012 */
[----:B------:R-:W-:Y:S02]  /*0ef0*/  PRMT R25, RZ, 0x7610, R25 ;  /* 0x00007610ff197816 */ /* 0x000fe40000000019 */
[----:B------:R-:W-:Y:S01]  /*0f00*/  @P0 IADD3 R29, PT, PT, R29, 0xc0, RZ ;  /* 0x000000c01d1d0810 */ /* 0x000fe20007ffe0ff */
[----:B------:R-:W-:Y:S01]  /*0f10*/  @P0 VIADD R27, R27, 0xa0 ;  /* 0x000000a01b1b0836 */ /* 0x000fe20000000000 */
[----:B------:R0:W3:Y:S01]  /*0f20*/  @P0 LDG.E.U16 R24, desc[UR10][R10.64] ;  /* 0x0000000a0a180981 */ /* 0x0000e2000c1e1500 */
[----:B------:R-:W-:-:S03]  /*0f30*/  @P0 VIADD R26, R26, 0xe0 ;  /* 0x000000e01a1a0836 */ /* 0x000fc60000000000 */
[----:B------:R1:W3:Y:S01]  /*0f40*/  @P0 LDG.E.U16 R25, desc[UR10][R18.64] ;  /* 0x0000000a12190981 */ /* 0x0002e2000c1e1500 */
[----:B-----5:R-:W-:-:S04]  /*0f50*/  @P0 IMAD.WIDE.U32 R14, R29, 0x2, R14 ;  /* 0x000000021d0e0825 */ /* 0x020fc800078e000e */
[----:B--2---:R-:W-:Y:S01]  /*0f60*/  @P0 IMAD.WIDE.U32 R12, R27, 0x2, R12 ;  /* 0x000000021b0c0825 */ /* 0x004fe200078e000c */
[----:B0-----:R-:W-:Y:S02]  /*0f70*/  PRMT R10, RZ, 0x7610, R10 ;  /* 0x00007610ff0a7816 */ /* 0x001fe4000000000a */
[----:B------:R-:W-:Y:S01]  /*0f80*/  PRMT R11, RZ, 0x7610, R11 ;  /* 0x00007610ff0b7816 */ /* 0x000fe2000000000b */
[----:B-1----:R-:W-:Y:S01]  /*0f90*/  @P0 IMAD.WIDE.U32 R16, R26, 0x2, R16 ;  /* 0x000000021a100825 */ /* 0x002fe200078e0010 */
[----:B------:R-:W-:Y:S02]  /*0fa0*/  PRMT R18, RZ, 0x7610, R18 ;  /* 0x00007610ff127816 */ /* 0x000fe40000000012 */
[----:B------:R-:W2:Y:S04]  /*0fb0*/  @P0 LDG.E.U16 R10, desc[UR10][R14.64] ;  /* 0x0000000a0e0a0981 */ /* 0x000ea8000c1e1500 */
[----:B------:R-:W5:Y:S04]  /*0fc0*/  @P0 LDG.E.U16 R18, desc[UR10][R12.64] ;  /* 0x0000000a0c120981 */ /* 0x000f68000c1e1500 */
[----:B------:R-:W5:Y:S01]  /*0fd0*/  @P0 LDG.E.U16 R11, desc[UR10][R16.64] ;  /* 0x0000000a100b0981 */ /* 0x000f62000c1e1500 */
[C---:B------:R-:W-:Y:S01]  /*0fe0*/  LEA R19, R8.reuse, R20, 0x1 ;  /* 0x0000001408137211 */ /* 0x040fe200078e08ff */
[----:B------:R-:W-:-:S04]  /*0ff0*/  VIADD R8, R8, 0x8 ;  /* 0x0000000808087836 */ /* 0x000fc80000000000 */
[----:B----4-:R0:W-:Y:S04]  /*1000*/  STS.U16 [R19], R21 ;  /* 0x0000001513007388 */ /* 0x0101e80000000400 */
[----:B------:R0:W-:Y:S04]  /*1010*/  STS.U16 [R19+0x2], R22 ;  /* 0x0000021613007388 */ /* 0x0001e80000000400 */
[----:B------:R0:W-:Y:S04]  /*1020*/  STS.U16 [R19+0x4], R23 ;  /* 0x0000041713007388 */ /* 0x0001e80000000400 */
[----:B---3--:R0:W-:Y:S04]  /*1030*/  STS.U16 [R19+0x8], R24 ;  /* 0x0000081813007388 */ /* 0x0081e80000000400 */
[----:B------:R0:W-:Y:S04]  /*1040*/  STS.U16 [R19+0x6], R25 ;  /* 0x0000061913007388 */ /* 0x0001e80000000400 */
[----:B--2---:R0:W-:Y:S04]  /*1050*/  STS.U16 [R19+0xc], R10 ;  /* 0x00000c0a13007388 */ /* 0x0041e80000000400 */
[----:B-----5:R0:W-:Y:S04]  /*1060*/  STS.U16 [R19+0xa], R18 ;  /* 0x00000a1213007388 */ /* 0x0201e80000000400 */
[----:B------:R0:W-:Y:S02]  /*1070*/  STS.U16 [R19+0xe], R11 ;  /* 0x00000e0b13007388 */ /* 0x0001e40000000400 */
.L_x_3:
[----:B------:R-:W-:Y:S05]  /*1080*/  BRA.U !UP1, `(.L_x_0) ;  /* 0x0000000109cc7547 */ /* 0x000fea000b800000 */
[----:B------:R-:W-:Y:S02]  /*1090*/  UISETP.GE.U32.AND UP0, UPT, UR8, 0x4, UPT ;  /* 0x000000040800788c */ /* 0x000fe4000bf06070 */
[----:B------:R-:W-:-:S04]  /*10a0*/  ULOP3.LUT UR4, UR6, 0x3, URZ, 0xc0, !UPT ;  /* 0x0000000306047892 */ /* 0x000fc8000f8ec0ff */
[----:B------:R-:W-:-:S03]  /*10b0*/  UISETP.NE.AND UP1, UPT, UR4, URZ, UPT ;  /* 0x000000ff0400728c */ /* 0x000fc6000bf25270 */
[----:B------:R-:W-:Y:S08]  /*10c0*/  BRA.U !UP0, `(.L_x_4) ;  /* 0x0000000108787547 */ /* 0x000ff0000b800000 */
[----:B------:R-:W-:-:S13]  /*10d0*/  ISETP.GE.AND P0, PT, R7, RZ, PT ;  /* 0x000000ff0700720c */ /* 0x000fda0003f06270 */
[----:B0-----:R-:W0:Y:S01]  /*10e0*/  @P0 LDC.64 R10, c[0x0][0x388] ;  /* 0x0000e200ff0a0b82 */ /* 0x001e220000000a00 */
[CC--:B------:R-:W-:Y:S01]  /*10f0*/  @P0 LEA R18, R8.reuse, R9.reuse, 0x5 ;  /* 0x0000000908120211 */ /* 0x0c0fe200078e28ff */
[C-C-:B------:R-:W-:Y:S01]  /*1100*/  @P0 IMAD R22, R8.reuse, 0x20, R9.reuse ;  /* 0x0000002008160824 */ /* 0x140fe200078e0209 */
[C---:B------:R-:W-:Y:S01]  /*1110*/  @P0 LEA R24, R8.reuse, R9, 0x5 ;  /* 0x0000000908180211 */ /* 0x040fe200078e28ff */
[----:B------:R-:W-:Y:S01]  /*1120*/  @P0 IMAD R19, R8, 0x20, R9 ;  /* 0x0000002008130824 */ /* 0x000fe200078e0209 */
[----:B------:R-:W-:Y:S01]  /*1130*/  @P0 IADD3 R21, PT, PT, R18, 0x20, RZ ;  /* 0x0000002012150810 */ /* 0x000fe20007ffe0ff */
[----:B------:R-:W-:Y:S01]  /*1140*/  @P0 VIADD R23, R22, 0x40 ;  /* 0x0000004016170836 */ /* 0x000fe20000000000 */
[----:B------:R-:W-:Y:S01]  /*1150*/  @P0 IADD3 R25, PT, PT, R24, 0x60, RZ ;  /* 0x0000006018190810 */ /* 0x000fe20007ffe0ff */
[----:B------:R-:W1:Y:S01]  /*1160*/  @P0 LDC.64 R12, c[0x0][0x388] ;  /* 0x0000e200ff0c0b82 */ /* 0x000e620000000a00 */
[----:B------:R-:W-:Y:S02]  /*1170*/  PRMT R18, RZ, 0x7610, R18 ;  /* 0x00007610ff127816 */ /* 0x000fe40000000012 */
[----:B------:R-:W-:-:S05]  /*1180*/  PRMT R22, RZ, 0x7610, R22 ;  /* 0x00007610ff167816 */ /* 0x000fca0000000016 */
[----:B------:R-:W2:Y:S08]  /*1190*/  @P0 LDC.64 R16, c[0x0][0x388] ;  /* 0x0000e200ff100b82 */ /* 0x000eb00000000a00 */
[----:B------:R-:W3:Y:S01]  /*11a0*/  @P0 LDC.64 R14, c[0x0][0x388] ;  /* 0x0000e200ff0e0b82 */ /* 0x000ee20000000a00 */
[----:B0-----:R-:W-:Y:S01]  /*11b0*/  @P0 IMAD.WIDE.U32 R10, R19, 0x2, R10 ;  /* 0x00000002130a0825 */ /* 0x001fe200078e000a */
[----:B------:R-:W-:-:S04]  /*11c0*/  PRMT R19, RZ, 0x7610, R19 ;  /* 0x00007610ff137816 */ /* 0x000fc80000000013 */
[----:B------:R-:W4:Y:S01]  /*11d0*/  @P0 LDG.E.U16 R18, desc[UR10][R10.64] ;  /* 0x0000000a0a120981 */ /* 0x000f22000c1e1500 */
[----:B-1----:R-:W-:Y:S01]  /*11e0*/  @P0 IMAD.WIDE.U32 R12, R21, 0x2, R12 ;  /* 0x00000002150c0825 */ /* 0x002fe200078e000c */
[----:B------:R-:W-:-:S04]  /*11f0*/  PRMT R21, RZ, 0x7610, R21 ;  /* 0x00007610ff157816 */ /* 0x000fc80000000015 */
[----:B------:R-:W5:Y:S01]  /*1200*/  @P0 LDG.E.U16 R19, desc[UR10][R12.64] ;  /* 0x0000000a0c130981 */ /* 0x000f62000c1e1500 */
[----:B--2---:R-:W-:-:S05]  /*1210*/  @P0 IMAD.WIDE.U32 R16, R23, 0x2, R16 ;  /* 0x0000000217100825 */ /* 0x004fca00078e0010 */
[----:B------:R-:W2:Y:S01]  /*1220*/  @P0 LDG.E.U16 R21, desc[UR10][R16.64] ;  /* 0x0000000a10150981 */ /* 0x000ea2000c1e1500 */
[----:B---3--:R-:W-:-:S05]  /*1230*/  @P0 IMAD.WIDE.U32 R14, R25, 0x2, R14 ;  /* 0x00000002190e0825 */ /* 0x008fca00078e000e */
[----:B------:R-:W3:Y:S01]  /*1240*/  @P0 LDG.E.U16 R22, desc[UR10][R14.64] ;  /* 0x0000000a0e160981 */ /* 0x000ee2000c1e1500 */
[C---:B------:R-:W-:Y:S01]  /*1250*/  IMAD R20, R8.reuse, 0x2, R20 ;  /* 0x0000000208147824 */ /* 0x040fe200078e0214 */
[----:B------:R-:W-:-:S04]  /*1260*/  IADD3 R8, PT, PT, R8, 0x4, RZ ;  /* 0x0000000408087810 */ /* 0x000fc80007ffe0ff */
[----:B----4-:R1:W-:Y:S04]  /*1270*/  STS.U16 [R20], R18 ;  /* 0x0000001214007388 */ /* 0x0103e80000000400 */
[----:B-----5:R1:W-:Y:S04]  /*1280*/  STS.U16 [R20+0x2], R19 ;  /* 0x0000021314007388 */ /* 0x0203e80000000400 */
[----:B--2---:R1:W-:Y:S04]  /*1290*/  STS.U16 [R20+0x4], R21 ;  /* 0x0000041514007388 */ /* 0x0043e80000000400 */
[----:B---3--:R1:W-:Y:S02]  /*12a0*/  STS.U16 [R20+0x6], R22 ;  /* 0x0000061614007388 */ /* 0x0083e40000000400 */
.L_x_4:
[----:B------:R-:W-:Y:S05]  /*12b0*/  BRA.U !UP1, `(.L_x_0) ;  /* 0x0000000109407547 */ /* 0x000fea000b800000 */
[----:B0-----:R-:W-:Y:S01]  /*12c0*/  IMAD R11, R3, 0x20, R5 ;  /* 0x00000020030b7824 */ /* 0x001fe200078e0205 */
[----:B------:R-:W-:-:S04]  /*12d0*/  UIADD3 UR4, UPT, UPT, -UR4, URZ, URZ ;  /* 0x000000ff04047290 */ /* 0x000fc8000fffe1ff */
[----:B------:R-:W-:-:S04]  /*12e0*/  LEA R12, R11, R8, 0x1 ;  /* 0x000000080b0c7211 */ /* 0x000fc800078e08ff */
[----:B------:R-:W-:-:S07]  /*12f0*/  LEA R12, R12, UR5, 0x1 ;  /* 0x000000050c0c7c11 */ /* 0x000fce000f8e08ff */
.L_x_5:
[----:B------:R-:W-:Y:S02]  /*1300*/  ISETP.GE.AND P0, PT, R7, RZ, PT ;  /* 0x000000ff0700720c */ /* 0x000fe40003f06270 */
[----:B------:R-:W-:-:S11]  /*1310*/  PRMT R13, RZ, 0x7610, R13 ;  /* 0x00007610ff0d7816 */ /* 0x000fd6000000000d */
[----:B------:R-:W0:Y:S01]  /*1320*/  @P0 LDC.64 R10, c[0x0][0x388] ;  /* 0x0000e200ff0a0b82 */ /* 0x000e220000000a00 */
[----:B------:R-:W-:-:S04]  /*1330*/  @P0 IMAD R15, R8, 0x20, R9 ;  /* 0x00000020080f0824 */ /* 0x000fc800078e0209 */
[----:B0-----:R-:W-:-:S05]  /*1340*/  @P0 IMAD.WIDE.U32 R10, R15, 0x2, R10 ;  /* 0x000000020f0a0825 */ /* 0x001fca00078e000a */
[----:B------:R-:W2:Y:S01]  /*1350*/  @P0 LDG.E.U16 R13, desc[UR10][R10.64] ;  /* 0x0000000a0a0d0981 */ /* 0x000ea2000c1e1500 */
[----:B------:R-:W-:Y:S01]  /*1360*/  UIADD3 UR4, UPT, UPT, UR4, 0x1, URZ ;  /* 0x0000000104047890 */ /* 0x000fe2000fffe0ff */
[----:B------:R-:W-:-:S03]  /*1370*/  IADD3 R8, PT, PT, R8, 0x1, RZ ;  /* 0x0000000108087810 */ /* 0x000fc60007ffe0ff */
[----:B------:R-:W-:Y:S01]  /*1380*/  UISETP.NE.AND UP0, UPT, UR4, URZ, UPT ;  /* 0x000000ff0400728c */ /* 0x000fe2000bf05270 */
[----:B--2---:R0:W-:Y:S02]  /*1390*/  STS.U16 [R12], R13 ;  /* 0x0000000d0c007388 */ /* 0x0041e40000000400 */
[----:B0-----:R-:W-:-:S06]  /*13a0*/  VIADD R12, R12, 0x2 ;  /* 0x000000020c0c7836 */ /* 0x001fcc0000000000 */
[----:B------:R-:W-:Y:S05]  /*13b0*/  BRA.U UP0, `(.L_x_5) ;  /* 0xfffffffd00d07547 */ /* 0x000fea000b83ffff */
.L_x_0:
[----:B------:R-:W2:Y:S08]  /*13c0*/  LDC R7, c[0x0][0x3c8] ;  /* 0x0000f200ff077b82 */ /* 0x000eb00000000800 */
[----:B------:R-:W-:Y:S01]  /*13d0*/  BAR.SYNC.DEFER_BLOCKING 0x0 ;  /* 0x0000000000007b1d */ /* 0x000fe20000010000 */
[----:B--2---:R-:W-:-:S13]  /*13e0*/  ISETP.NE.AND P0, PT, R7, RZ, PT ;  /* 0x000000ff0700720c */ /* 0x004fda0003f05270 */
[----:B------:R-:W-:Y:S05]  /*13f0*/  @!P0 EXIT ;  /* 0x000000000000894d */ /* 0x000fea0003800000 */
[----:B0-----:R-:W0:Y:S01]  /*1400*/  LDC R11, c[0x0][0x3bc] ;  /* 0x0000ef00ff0b7b82 */ /* 0x001e220000000800 */
[----:B------:R-:W2:Y:S01]  /*1410*/  LDCU.64 UR6, c[0x0][0x3c0] ;  /* 0x00007800ff0677ac */ /* 0x000ea20008000a00 */
[C---:B------:R-:W-:Y:S01]  /*1420*/  ISETP.GE.U32.AND P0, PT, R7.reuse, 0x8, PT ;  /* 0x000000080700780c */ /* 0x040fe20003f06070 */
[----:B------:R-:W-:Y:S01]  /*1430*/  IMAD.MOV.U32 R17, RZ, RZ, RZ ;  /* 0x000000ffff117224 */ /* 0x000fe200078e00ff */
[----:B------:R-:W-:Y:S01]  /*1440*/  LEA R9, R4, R3, 0x5 ;  /* 0x0000000304097211 */ /* 0x000fe200078e28ff */
[----:B------:R-:W-:Y:S01]  /*1450*/  UMOV UR4, 0x400 ;  /* 0x0000040000047882 */ /* 0x000fe20000000000 */
[----:B-1----:R-:W-:Y:S02]  /*1460*/  LOP3.LUT R22, R7, 0x7, RZ, 0xc0, !PT ;  /* 0x0000000707167812 */ /* 0x002fe400078ec0ff */
[----:B------:R-:W1:Y:S02]  /*1470*/  S2UR UR5, SR_CgaCtaId ;  /* 0x00000000000579c3 */ /* 0x000e640000008800 */
[----:B------:R-:W-:Y:S01]  /*1480*/  ISETP.NE.AND P1, PT, R22, RZ, PT ;  /* 0x000000ff1600720c */ /* 0x000fe20003f25270 */
[----:B0-----:R-:W-:-:S02]  /*1490*/  IMAD R0, R0, R11, R6 ;  /* 0x0000000b00007224 */ /* 0x001fc400078e0206 */
[----:B------:R-:W-:Y:S02]  /*14a0*/  IMAD R6, R2, 0x20, R5 ;  /* 0x0000002002067824 */ /* 0x000fe400078e0205 */
[----:B--2---:R-:W-:Y:S02]  /*14b0*/  IMAD R0, R0, UR7, R9 ;  /* 0x0000000700007c24 */ /* 0x004fe4000f8e0209 */
[----:B------:R-:W-:Y:S01]  /*14c0*/  IMAD R9, R7, UR6, RZ ;  /* 0x0000000607097c24 */ /* 0x000fe2000f8e02ff */
[----:B-1----:R-:W-:-:S03]  /*14d0*/  ULEA UR4, UR5, UR4, 0x18 ;  /* 0x0000000405047291 */ /* 0x002fc6000f8ec0ff */
[----:B------:R-:W-:-:S03]  /*14e0*/  IMAD R9, R0, R9, RZ ;  /* 0x0000000900097224 */ /* 0x000fc600078e02ff */
[----:B------:R-:W-:Y:S01]  /*14f0*/  LEA R2, R5, UR4, 0x7 ;  /* 0x0000000405027c11 */ /* 0x000fe2000f8e38ff */
[----:B------:R-:W-:-:S03]  /*1500*/  IMAD R6, R6, R7, R9 ;  /* 0x0000000706067224 */ /* 0x000fc600078e0209 */
[----:B------:R-:W-:Y:S01]  /*1510*/  LEA R0, R3, R2, 0x2 ;  /* 0x0000000203007211 */ /* 0x000fe200078e10ff */
[----:B------:R-:W-:Y:S06]  /*1520*/  @!P0 BRA `(.L_x_6) ;  /* 0x0000000000a08947 */ /* 0x000fec0003800000 */
[----:B------:R-:W0:Y:S01]  /*1530*/  LDC.64 R2, c[0x0][0x380] ;  /* 0x0000e000ff027b82 */ /* 0x000e220000000a00 */
[----:B------:R-:W-:Y:S01]  /*1540*/  HFMA2 R19, -RZ, RZ, 0, 0 ;  /* 0x00000000ff137431 */ /* 0x000fe200000001ff */
[----:B------:R-:W-:-:S07]  /*1550*/  LOP3.LUT R17, R7, 0xfffffff8, RZ, 0xc0, !PT ;  /* 0xfffffff807117812 */ /* 0x000fce00078ec0ff */
.L_x_7:
[C---:B-1----:R-:W-:Y:S01]  /*1560*/  IMAD R4, R19.reuse, 0x2, R0 ;  /* 0x0000000213047824 */ /* 0x042fe200078e0200 */
[----:B------:R-:W-:Y:S02]  /*1570*/  IADD3 R5, PT, PT, R6, R19, RZ ;  /* 0x0000001306057210 */ /* 0x000fe40007ffe0ff */
[----:B------:R-:W-:Y:S02]  /*1580*/  IADD3 R19, PT, PT, R19, 0x8, RZ ;  /* 0x0000000813137810 */ /* 0x000fe40007ffe0ff */
[----:B------:R-:W1:Y:S01]  /*1590*/  LDS R8, [R4] ;  /* 0x0000000004087984 */ /* 0x000e620000000800 */
[C---:B------:R-:W-:Y:S01]  /*15a0*/  VIADD R15, R5.reuse, 0x1 ;  /* 0x00000001050f7836 */ /* 0x040fe20000000000 */
[C---:B------:R-:W-:Y:S01]  /*15b0*/  IADD3 R21, PT, PT, R5.reuse, 0x2, RZ ;  /* 0x0000000205157810 */ /* 0x040fe20007ffe0ff */
[C---:B0-----:R-:W-:Y:S01]  /*15c0*/  IMAD.WIDE.U32 R12, R5.reuse, 0x2, R2 ;  /* 0x00000002050c7825 */ /* 0x041fe200078e0002 */
[----:B------:R-:W0:Y:S01]  /*15d0*/  LDS R16, [R4+0x4] ;  /* 0x0000040004107984 */ /* 0x000e220000000800 */
[----:B------:R-:W-:-:S02]  /*15e0*/  IADD3 R11, PT, PT, R5, 0x4, RZ ;  /* 0x00000004050b7810 */ /* 0x000fc40007ffe0ff */
[--C-:B------:R-:W-:Y:S01]  /*15f0*/  IMAD.WIDE.U32 R14, R15, 0x2, R2.reuse ;  /* 0x000000020f0e7825 */ /* 0x100fe200078e0002 */
[----:B------:R-:W2:Y:S01]  /*1600*/  LDS R18, [R4+0x8] ;  /* 0x0000080004127984 */ /* 0x000ea20000000800 */
[----:B------:R-:W-:Y:S02]  /*1610*/  ISETP.NE.AND P0, PT, R19, R17, PT ;  /* 0x000000111300720c */ /* 0x000fe40003f05270 */
[----:B------:R-:W-:Y:S01]  /*1620*/  IMAD.WIDE.U32 R20, R21, 0x2, R2 ;  /* 0x0000000215147825 */ /* 0x000fe200078e0002 */
[----:B------:R3:W4:Y:S01]  /*1630*/  LDS R23, [R4+0xc] ;  /* 0x00000c0004177984 */ /* 0x0007220000000800 */
[C---:B------:R-:W-:Y:S02]  /*1640*/  IADD3 R27, PT, PT, R5.reuse, 0x6, RZ ;  /* 0x00000006051b7810 */ /* 0x040fe40007ffe0ff */
[C---:B------:R-:W-:Y:S02]  /*1650*/  VIADD R9, R5.reuse, 0x3 ;  /* 0x0000000305097836 */ /* 0x040fe40000000000 */
[----:B------:R-:W-:-:S02]  /*1660*/  VIADD R25, R5, 0x5 ;  /* 0x0000000505197836 */ /* 0x000fc40000000000 */
[----:B------:R-:W-:Y:S02]  /*1670*/  VIADD R29, R5, 0x7 ;  /* 0x00000007051d7836 */ /* 0x000fe40000000000 */
[----:B---3--:R-:W-:Y:S01]  /*1680*/  IMAD.WIDE.U32 R4, R9, 0x2, R2 ;  /* 0x0000000209047825 */ /* 0x008fe200078e0002 */
[C---:B-1----:R-:W-:Y:S02]  /*1690*/  PRMT R24, R8.reuse, 0x7610, R24 ;  /* 0x0000761008187816 */ /* 0x042fe40000000018 */
[----:B------:R-:W-:Y:S01]  /*16a0*/  PRMT R26, R8, 0x7632, R26 ;  /* 0x00007632081a7816 */ /* 0x000fe2000000001a */
[--C-:B------:R-:W-:Y:S02]  /*16b0*/  IMAD.WIDE.U32 R8, R11, 0x2, R2.reuse ;  /* 0x000000020b087825 */ /* 0x100fe400078e0002 */
[----:B------:R1:W-:Y:S02]  /*16c0*/  STG.E.U16 desc[UR10][R12.64], R24 ;  /* 0x000000180c007986 */ /* 0x0003e4000c10150a */
[----:B------:R-:W-:-:S02]  /*16d0*/  IMAD.WIDE.U32 R10, R25, 0x2, R2 ;  /* 0x00000002190a7825 */ /* 0x000fc400078e0002 */
[----:B------:R3:W-:Y:S04]  /*16e0*/  STG.E.U16 desc[UR10][R14.64], R26 ;  /* 0x0000001a0e007986 */ /* 0x0007e8000c10150a */
[----:B0-----:R0:W-:Y:S01]  /*16f0*/  STG.E.U16 desc[UR10][R20.64], R16 ;  /* 0x0000001014007986 */ /* 0x0011e2000c10150a */
[----:B-1----:R-:W-:-:S04]  /*1700*/  IMAD.WIDE.U32 R12, R27, 0x2, R2 ;  /* 0x000000021b0c7825 */ /* 0x002fc800078e0002 */
[----:B---3--:R-:W-:Y:S01]  /*1710*/  IMAD.WIDE.U32 R14, R29, 0x2, R2 ;  /* 0x000000021d0e7825 */ /* 0x008fe200078e0002 */
[----:B0-----:R-:W-:Y:S02]  /*1720*/  PRMT R16, R16, 0x7632, R16 ;  /* 0x0000763210107816 */ /* 0x001fe40000000010 */
[----:B--2---:R-:W-:Y:S02]  /*1730*/  PRMT R20, R18, 0x7632, R20 ;  /* 0x0000763212147816 */ /* 0x004fe40000000014 */
[----:B----4-:R-:W-:Y:S01]  /*1740*/  PRMT R21, R23, 0x7632, R21 ;  /* 0x0000763217157816 */ /* 0x010fe20000000015 */
[----:B------:R1:W-:Y:S04]  /*1750*/  STG.E.U16 desc[UR10][R4.64], R16 ;  /* 0x0000001004007986 */ /* 0x0003e8000c10150a */
[----:B------:R1:W-:Y:S04]  /*1760*/  STG.E.U16 desc[UR10][R8.64], R18 ;  /* 0x0000001208007986 */ /* 0x0003e8000c10150a */
[----:B------:R1:W-:Y:S04]  /*1770*/  STG.E.U16 desc[UR10][R10.64], R20 ;  /* 0x000000140a007986 */ /* 0x0003e8000c10150a */
[----:B------:R1:W-:Y:S04]  /*1780*/  STG.E.U16 desc[UR10][R12.64], R23 ;  /* 0x000000170c007986 */ /* 0x0003e8000c10150a */
[----:B------:R1:W-:Y:S01]  /*1790*/  STG.E.U16 desc[UR10][R14.64], R21 ;  /* 0x000000150e007986 */ /* 0x0003e2000c10150a */
[----:B------:R-:W-:Y:S05]  /*17a0*/  @P0 BRA `(.L_x_7) ;  /* 0xfffffffc006c0947 */ /* 0x000fea000383ffff */
.L_x_6:
[----:B------:R-:W-:Y:S05]  /*17b0*/  @!P1 EXIT ;  /* 0x000000000000994d */ /* 0x000fea0003800000 */
[----:B------:R-:W-:Y:S02]  /*17c0*/  ISETP.GE.U32.AND P0, PT, R22, 0x4, PT ;  /* 0x000000041600780c */ /* 0x000fe40003f06070 */
[----:B-1----:R-:W-:-:S04]  /*17d0*/  LOP3.LUT R16, R7, 0x3, RZ, 0xc0, !PT ;  /* 0x0000000307107812 */ /* 0x002fc800078ec0ff */
[----:B------:R-:W-:-:S07]  /*17e0*/  ISETP.NE.AND P1, PT, R16, RZ, PT ;  /* 0x000000ff1000720c */ /* 0x000fce0003f25270 */
[----:B------:R-:W-:Y:S06]  /*17f0*/  @!P0 BRA `(.L_x_8) ;  /* 0x00000000004c8947 */ /* 0x000fec0003800000 */
[C---:B------:R-:W-:Y:S01]  /*1800*/  IMAD R12, R17.reuse, 0x2, R0 ;  /* 0x00000002110c7824 */ /* 0x040fe200078e0200 */
[----:B------:R-:W0:Y:S01]  /*1810*/  LDC.64 R10, c[0x0][0x380] ;  /* 0x0000e000ff0a7b82 */ /* 0x000e220000000a00 */
[----:B------:R-:W-:Y:S02]  /*1820*/  IADD3 R3, PT, PT, R6, R17, RZ ;  /* 0x0000001106037210 */ /* 0x000fe40007ffe0ff */
[----:B------:R-:W-:Y:S01]  /*1830*/  IADD3 R17, PT, PT, R17, 0x4, RZ ;  /* 0x0000000411117810 */ /* 0x000fe20007ffe0ff */
[----:B------:R-:W1:Y:S01]  /*1840*/  LDS R13, [R12] ;  /* 0x000000000c0d7984 */ /* 0x000e620000000800 */
[C---:B------:R-:W-:Y:S01]  /*1850*/  IADD3 R9, PT, PT, R3.reuse, 0x2, RZ ;  /* 0x0000000203097810 */ /* 0x040fe20007ffe0ff */
[C---:B------:R-:W-:Y:S02]  /*1860*/  VIADD R5, R3.reuse, 0x1 ;  /* 0x0000000103057836 */ /* 0x040fe40000000000 */
[----:B------:R1:W2:Y:S01]  /*1870*/  LDS R14, [R12+0x4] ;  /* 0x000004000c0e7984 */ /* 0x0002a20000000800 */
[----:B------:R-:W-:-:S02]  /*1880*/  VIADD R15, R3, 0x3 ;  /* 0x00000003030f7836 */ /* 0x000fc40000000000 */
[----:B0-----:R-:W-:-:S04]  /*1890*/  IMAD.WIDE.U32 R2, R3, 0x2, R10 ;  /* 0x0000000203027825 */ /* 0x001fc800078e000a */
[----:B------:R-:W-:-:S04]  /*18a0*/  IMAD.WIDE.U32 R4, R5, 0x2, R10 ;  /* 0x0000000205047825 */ /* 0x000fc800078e000a */
[----:B------:R-:W-:-:S04]  /*18b0*/  IMAD.WIDE.U32 R8, R9, 0x2, R10 ;  /* 0x0000000209087825 */ /* 0x000fc800078e000a */
[----:B------:R-:W-:Y:S01]  /*18c0*/  IMAD.WIDE.U32 R10, R15, 0x2, R10 ;  /* 0x000000020f0a7825 */ /* 0x000fe200078e000a */
[----:B-1----:R-:W-:Y:S01]  /*18d0*/  PRMT R12, R13, 0x7632, R12 ;  /* 0x000076320d0c7816 */ /* 0x002fe2000000000c */
[----:B------:R0:W-:Y:S01]  /*18e0*/  STG.E.U16 desc[UR10][R2.64], R13 ;  /* 0x0000000d02007986 */ /* 0x0001e2000c10150a */
[----:B--2---:R-:W-:-:S03]  /*18f0*/  PRMT R15, R14, 0x7632, R15 ;  /* 0x000076320e0f7816 */ /* 0x004fc6000000000f */
[----:B------:R0:W-:Y:S04]  /*1900*/  STG.E.U16 desc[UR10][R4.64], R12 ;  /* 0x0000000c04007986 */ /* 0x0001e8000c10150a */
[----:B------:R0:W-:Y:S04]  /*1910*/  STG.E.U16 desc[UR10][R8.64], R14 ;  /* 0x0000000e08007986 */ /* 0x0001e8000c10150a */
[----:B------:R0:W-:Y:S02]  /*1920*/  STG.E.U16 desc[UR10][R10.64], R15 ;  /* 0x0000000f0a007986 */ /* 0x0001e4000c10150a */
.L_x_8:
[----:B------:R-:W-:Y:S05]  /*1930*/  @!P1 EXIT ;  /* 0x000000000000994d */ /* 0x000fea0003800000 */
[----:B------:R-:W-:Y:S02]  /*1940*/  ISETP.NE.AND P0, PT, R16, 0x1, PT ;  /* 0x000000011000780c */ /* 0x000fe40003f05270 */
[----:B------:R-:W-:-:S04]  /*1950*/  LOP3.LUT R7, R7, 0x1, RZ, 0xc0, !PT ;  /* 0x0000000107077812 */ /* 0x000fc800078ec0ff */
[----:B------:R-:W-:-:S07]  /*1960*/  ISETP.NE.U32.AND P1, PT, R7, 0x1, PT ;  /* 0x000000010700780c */ /* 0x000fce0003f25070 */
[----:B------:R-:W-:Y:S06]  /*1970*/  @!P0 BRA `(.L_x_9) ;  /* 0x00000000002c8947 */ /* 0x000fec0003800000 */
[C---:B------:R-:W-:Y:S01]  /*1980*/  IMAD R7, R17.reuse, 0x2, R0 ;  /* 0x0000000211077824 */ /* 0x040fe200078e0200 */
[----:B0-----:R-:W0:Y:S01]  /*1990*/  LDC.64 R2, c[0x0][0x380] ;  /* 0x0000e000ff027b82 */ /* 0x001e220000000a00 */
[----:B------:R-:W-:Y:S02]  /*19a0*/  IADD3 R5, PT, PT, R6, R17, RZ ;  /* 0x0000001106057210 */ /* 0x000fe40007ffe0ff */
[----:B------:R-:W-:Y:S02]  /*19b0*/  IADD3 R17, PT, PT, R17, 0x2, RZ ;  /* 0x0000000211117810 */ /* 0x000fe40007ffe0ff */
[----:B------:R-:W1:Y:S01]  /*19c0*/  LDS R7, [R7] ;  /* 0x0000000007077984 */ /* 0x000e620000000800 */
[C---:B------:R-:W-:Y:S02]  /*19d0*/  VIADD R9, R5.reuse, 0x1 ;  /* 0x0000000105097836 */ /* 0x040fe40000000000 */
[----:B0-----:R-:W-:-:S04]  /*19e0*/  IMAD.WIDE.U32 R4, R5, 0x2, R2 ;  /* 0x0000000205047825 */ /* 0x001fc800078e0002 */
[----:B------:R-:W-:Y:S01]  /*19f0*/  IMAD.WIDE.U32 R2, R9, 0x2, R2 ;  /* 0x0000000209027825 */ /* 0x000fe200078e0002 */
[----:B-1----:R-:W-:Y:S01]  /*1a00*/  PRMT R8, R7, 0x7632, R8 ;  /* 0x0000763207087816 */ /* 0x002fe20000000008 */
[----:B------:R1:W-:Y:S04]  /*1a10*/  STG.E.U16 desc[UR10][R4.64], R7 ;  /* 0x0000000704007986 */ /* 0x0003e8000c10150a */
[----:B------:R1:W-:Y:S02]  /*1a20*/  STG.E.U16 desc[UR10][R2.64], R8 ;  /* 0x0000000802007986 */ /* 0x0003e4000c10150a */
.L_x_9:
[----:B------:R-:W-:Y:S05]  /*1a30*/  @P1 EXIT ;  /* 0x000000000000194d */ /* 0x000fea0003800000 */
[----:B------:R-:W-:Y:S01]  /*1a40*/  IMAD R0, R17, 0x2, R0 ;  /* 0x0000000211007824 */ /* 0x000fe200078e0200 */
[----:B01----:R-:W0:Y:S01]  /*1a50*/  LDC.64 R2, c[0x0][0x380] ;  /* 0x0000e000ff027b82 */ /* 0x003e220000000a00 */
[----:B------:R-:W-:-:S03]  /*1a60*/  IADD3 R17, PT, PT, R6, R17, RZ ;  /* 0x0000001106117210 */ /* 0x000fc60007ffe0ff */
[----:B------:R-:W1:Y:S02]  /*1a70*/  LDS.U16 R5, [R0] ;  /* 0x0000000000057984 */ /* 0x000e640000000400 */
[----:B0-----:R-:W-:-:S05]  /*1a80*/  IMAD.WIDE.U32 R2, R17, 0x2, R2 ;  /* 0x0000000211027825 */ /* 0x001fca00078e0002 */
[----:B-1----:R-:W-:Y:S01]  /*1a90*/  STG.E.U16 desc[UR10][R2.64], R5 ;  /* 0x0000000502007986 */ /* 0x002fe2000c10150a */
[----:B------:R-:W-:Y:S05]  /*1aa0*/  EXIT ;  /* 0x000000000000794d */ /* 0x000fea0003800000 */
.L_x_10:
[----:B------:R-:W-:-:S00]  /*1ab0*/  BRA `(.L_x_10) ;  /* 0xfffffffc00fc7947 */ /* 0x000fc0000383ffff */
[----:B------:R-:W-:-:S00]  /*1ac0*/  NOP ;  /* 0x0000000000007918 */ /* 0x000fc00000000000 */
        /* <DEDUP_REMOVED lines=11> */
.L_x_12:


//--------------------- .text.arrusRemap          --------------------------
	.section	.text.arrusRemap,"ax",@progbits
	.align	128
        .global         arrusRemap
        .type           arrusRemap,@function
        .size           arrusRemap,(.L_x_13 - arrusRemap)
        .other          arrusRemap,@"STO_CUDA_ENTRY STV_DEFAULT"
arrusRemap:
.text.arrusRemap:
[----:B------:R-:W-:Y:S08]  /*0000*/  LDC R1, c[0x0][0x37c] ;  /* 0x0000df00ff017b82 */ /* 0x000ff00000000800 */
[----:B------:R-:W0:Y:S01]  /*0010*/  LDC.64 R2, c[0x0][0x3b8] ;  /* 0x0000ee00ff027b82 */ /* 0x000e220000000a00 */
[----:B------:R-:W1:Y:S01]  /*0020*/  S2R R8, SR_TID.Y ;  /* 0x0000000000087919 */ /* 0x000e620000002200 */
[----:B------:R-:W2:Y:S06]  /*0030*/  LDCU.64 UR6, c[0x0][0x3c0] ;  /* 0x00007800ff0677ac */ /* 0x000eac0008000a00 */
[----:B------:R-:W3:Y:S01]  /*0040*/  S2UR UR4, SR_CTAID.Z ;  /* 0x00000000000479c3 */ /* 0x000ee20000002700 */
[----:B0-----:R-:W0:Y:S01]  /*0050*/  I2F.U32.RP R6, R3 ;  /* 0x0000000300067306 */ /* 0x001e220000209000 */
[----:B------:R-:W-:-:S07]  /*0060*/  ISETP.NE.U32.AND P1, PT, R3, RZ, PT ;  /* 0x000000ff0300720c */ /* 0x000fce0003f25070 */
[----:B0-----:R-:W0:Y:S02]  /*0070*/  MUFU.RCP R6, R6 ;  /* 0x0000000600067308 */ /* 0x001e240000001000 */
[----:B0-----:R-:W-:Y:S02]  /*0080*/  IADD3 R4, PT, PT, R6, 0xffffffe, RZ ;  /* 0x0ffffffe06047810 */ /* 0x001fe40007ffe0ff */
[----:B------:R-:W0:Y:S04]  /*0090*/  S2R R6, SR_CTAID.X ;  /* 0x0000000000067919 */ /* 0x000e280000002500 */
[----:B------:R4:W5:Y:S02]  /*00a0*/  F2I.FTZ.U32.TRUNC.NTZ R5, R4 ;  /* 0x0000000400057305 */ /* 0x000964000021f000 */
[----:B----4-:R-:W-:Y:S01]  /*00b0*/  IMAD.MOV.U32 R4, RZ, RZ, RZ ;  /* 0x000000ffff047224 */ /* 0x010fe200078e00ff */
[----:B-----5:R-:W-:-:S05]  /*00c0*/  IADD3 R0, PT, PT, RZ, -R5, RZ ;  /* 0x80000005ff007210 */ /* 0x020fca0007ffe0ff */
[----:B------:R-:W-:-:S04]  /*00d0*/  IMAD R7, R0, R3, RZ ;  /* 0x0000000300077224 */ /* 0x000fc800078e02ff */
[----:B------:R-:W-:Y:S02]  /*00e0*/  IMAD.HI.U32 R0, R5, R7, R4 ;  /* 0x0000000705007227 */ /* 0x000fe400078e0004 */
[----:B------:R-:W1:Y:S04]  /*00f0*/  S2R R5, SR_CTAID.Y ;  /* 0x0000000000057919 */ /* 0x000e680000002600 */
[----:B---3--:R-:W-:Y:S01]  /*0100*/  IMAD.HI.U32 R0, R0, UR4, RZ ;  /* 0x0000000400007c27 */ /* 0x008fe2000f8e00ff */
[----:B------:R-:W0:Y:S04]  /*0110*/  S2R R7, SR_TID.X ;  /* 0x0000000000077919 */ /* 0x000e280000002100 */
[----:B------:R-:W-:-:S05]  /*0120*/  IADD3 R10, PT, PT, -R0, RZ, RZ ;  /* 0x000000ff000a7210 */ /* 0x000fca0007ffe1ff */
[----:B------:R-:W-:-:S05]  /*0130*/  IMAD R4, R3, R10, UR4 ;  /* 0x0000000403047e24 */ /* 0x000fca000f8e020a */
[----:B------:R-:W-:-:S13]  /*0140*/  ISETP.GE.U32.AND P0, PT, R4, R3, PT ;  /* 0x000000030400720c */ /* 0x000fda0003f06070 */
[-C--:B------:R-:W-:Y:S01]  /*0150*/  @P0 IADD3 R4, PT, PT, R4, -R3.reuse, RZ ;  /* 0x8000000304040210 */ /* 0x080fe20007ffe0ff */
[----:B-1----:R-:W-:Y:S01]  /*0160*/  IMAD R5, R5, 0x20, R8 ;  /* 0x0000002005057824 */ /* 0x002fe200078e0208 */
[----:B------:R-:W-:Y:S02]  /*0170*/  @P0 IADD3 R0, PT, PT, R0, 0x1, RZ ;  /* 0x0000000100000810 */ /* 0x000fe40007ffe0ff */
[----:B------:R-:W-:Y:S02]  /*0180*/  ISETP.GE.U32.AND P2, PT, R4, R3, PT ;  /* 0x000000030400720c */ /* 0x000fe40003f46070 */
[----:B0-----:R-:W-:Y:S02]  /*0190*/  LEA R4, R6, R7, 0x5 ;  /* 0x0000000706047211 */ /* 0x001fe400078e28ff */
[----:B--2---:R-:W-:-:S04]  /*01a0*/  ISETP.GE.U32.AND P0, PT, R5, UR6, PT ;  /* 0x0000000605007c0c */ /* 0x004fc8000bf06070 */
[----:B------:R-:W-:-:S05]  /*01b0*/  ISETP.GE.U32.OR P0, PT, R4, UR7, P0 ;  /* 0x0000000704007c0c */ /* 0x000fca0008706470 */
[----:B------:R-:W-:Y:S01]  /*01c0*/  @P2 VIADD R0, R0, 0x1 ;  /* 0x0000000100002836 */ /* 0x000fe20000000000 */
[----:B------:R-:W-:-:S04]  /*01d0*/  @!P1 LOP3.LUT R0, RZ, R3, RZ, 0x33, !PT ;  /* 0x00000003ff009212 */ /* 0x000fc800078e33ff */
[C---:B------:R-:W-:Y:S02]  /*01e0*/  ISETP.GE.U32.OR P0, PT, R0.reuse, R2, P0 ;  /* 0x000000020000720c */ /* 0x040fe40000706470 */
[----:B------:R-:W-:-:S05]  /*01f0*/  IADD3 R2, PT, PT, -R0, RZ, RZ ;  /* 0x000000ff00027210 */ /* 0x000fca0007ffe1ff */
[----:B------:R-:W-:-:S06]  /*0200*/  IMAD R7, R3, R2, UR4 ;  /* 0x0000000403077e24 */ /* 0x000fcc000f8e0202 */
[----:B------:R-:W-:Y:S05]  /*0210*/  @P0 EXIT ;  /* 0x000000000000094d */ /* 0x000fea0003800000 */
[----:B------:R-:W0:Y:S01]  /*0220*/  LDCU.64 UR8, c[0x0][0x398] ;  /* 0x00007300ff0877ac */ /* 0x000e220008000a00 */
[----:B------:R-:W-:Y:S01]  /*0230*/  IMAD R19, R7, UR7, R4 ;  /* 0x0000000707137c24 */ /* 0x000fe2000f8e0204 */
[----:B------:R-:W1:Y:S04]  /*0240*/  LDCU.64 UR4, c[0x0][0x358] ;  /* 0x00006b00ff0477ac */ /* 0x000e680008000a00 */
[----:B0-----:R-:W-:-:S04]  /*0250*/  IADD3 R8, P0, PT, R19, UR8, RZ ;  /* 0x0000000813087c10 */ /* 0x001fc8000ff1e0ff */
[----:B------:R-:W-:-:S05]  /*0260*/  IADD3.X R9, PT, PT, RZ, UR9, RZ, P0, !PT ;  /* 0x00000009ff097c10 */ /* 0x000fca00087fe4ff */
[----:B-1----:R-:W2:Y:S02]  /*0270*/  LDG.E.S8 R2, desc[UR4][R8.64] ;  /* 0x0000000408027981 */ /* 0x002ea4000c1e1300 */
[----:B--2---:R-:W-:-:S13]  /*0280*/  ISETP.GE.AND P0, PT, R2, RZ, PT ;  /* 0x000000ff0200720c */ /* 0x004fda0003f06270 */
[----:B------:R-:W-:Y:S05]  /*0290*/  @!P0 EXIT ;  /* 0x000000000000894d */ /* 0x000fea0003800000 */
[----:B------:R-:W0:Y:S01]  /*02a0*/  LDCU.64 UR8, c[0x0][0x3a0] ;  /* 0x00007400ff0877ac */ /* 0x000e220008000a00 */
[----:B------:R-:W1:Y:S08]  /*02b0*/  LDC.64 R10, c[0x0][0x390] ;  /* 0x0000e400ff0a7b82 */ /* 0x000e700000000a00 */
[----:B------:R-:W2:Y:S08]  /*02c0*/  LDC.64 R12, c[0x0][0x3a8] ;  /* 0x0000ea00ff0c7b82 */ /* 0x000eb00000000a00 */
[----:B------:R-:W3:Y:S01]  /*02d0*/  LDC.64 R14, c[0x0][0x3b0] ;  /* 0x0000ec00ff0e7b82 */ /* 0x000ee20000000a00 */
[----:B0-----:R-:W-:-:S05]  /*02e0*/  IADD3 R16, P0, PT, R19, UR8, RZ ;  /* 0x0000000813107c10 */ /* 0x001fca000ff1e0ff */
[----:B------:R-:W-:Y:S02]  /*02f0*/  IMAD.X R17, RZ, RZ, UR9, P0 ;  /* 0x00000009ff117e24 */ /* 0x000fe400080e06ff */
[----:B------:R-:W0:Y:S04]  /*0300*/  LDC.64 R8, c[0x0][0x388] ;  /* 0x0000e200ff087b82 */ /* 0x000e280000000a00 */
[----:B------:R-:W2:Y:S01]  /*0310*/  LDG.E.U8 R17, desc[UR4][R16.64] ;  /* 0x0000000410117981 */ /* 0x000ea2000c1e1100 */
[----:B-1----:R-:W-:-:S06]  /*0320*/  IMAD.WIDE.U32 R10, R19, 0x2, R10 ;  /* 0x00000002130a7825 */ /* 0x002fcc00078e000a */
[----:B------:R-:W4:Y:S01]  /*0330*/  LDG.E.S16 R10, desc[UR4][R10.64] ;  /* 0x000000040a0a7981 */ /* 0x000f22000c1e1700 */
[----:B--2---:R-:W-:-:S04]  /*0340*/  IMAD.WIDE.U32 R12, R17, 0x4, R12 ;  /* 0x00000004110c7825 */ /* 0x004fc800078e000c */
[----:B---3--:R-:W-:Y:S02]  /*0350*/  IMAD.WIDE.U32 R14, R17, 0x4, R14 ;  /* 0x00000004110e7825 */ /* 0x008fe400078e000e */
[----:B------:R-:W4:Y:S04]  /*0360*/  LDG.E R13, desc[UR4][R12.64] ;  /* 0x000000040c0d7981 */ /* 0x000f28000c1e1900 */
[----:B------:R-:W2:Y:S01]  /*0370*/  LDG.E R14, desc[UR4][R14.64] ;  /* 0x000000040e0e7981 */ /* 0x000ea2000c1e1900 */
[----:B------:R-:W-:Y:S01]  /*0380*/  IMAD R17, R0, UR6, RZ ;  /* 0x0000000600117c24 */ /* 0x000fe2000f8e02ff */
[----:B----4-:R-:W-:Y:S02]  /*0390*/  IADD3 R6, PT, PT, R10, R13, RZ ;  /* 0x0000000d0a067210 */ /* 0x010fe40007ffe0ff */
[----:B------:R-:W1:Y:S01]  /*03a0*/  LDC.64 R10, c[0x0][0x380] ;  /* 0x0000e000ff0a7b82 */ /* 0x000e620000000a00 */
[----:B--2---:R-:W-:-:S02]  /*03b0*/  IMAD R17, R14, R17, RZ ;  /* 0x000000110e117224 */ /* 0x004fc400078e02ff */
[----:B------:R-:W-:-:S03]  /*03c0*/  IMAD R6, R6, UR6, R5 ;  /* 0x0000000606067c24 */ /* 0x000fc6000f8e0205 */
[----:B------:R-:W-:-:S04]  /*03d0*/  LEA R17, R17, R2, 0x5 ;  /* 0x0000000211117211 */ /* 0x000fc800078e28ff */
[----:B------:R-:W-:-:S05]  /*03e0*/  LEA R17, R6, R17, 0x5 ;  /* 0x0000001106117211 */ /* 0x000fca00078e28ff */
[----:B0-----:R-:W-:-:S06]  /*03f0*/  IMAD.WIDE.U32 R8, R17, 0x2, R8 ;  /* 0x0000000211087825 */ /* 0x001fcc00078e0008 */
[----:B------:R-:W2:Y:S01]  /*0400*/  LDG.E.U16 R9, desc[UR4][R8.64] ;  /* 0x0000000408097981 */ /* 0x000ea2000c1e1500 */
[----:B------:R-:W-:-:S04]  /*0410*/  IMAD R0, R0, R3, R7 ;  /* 0x0000000300007224 */ /* 0x000fc800078e0207 */
[----:B------:R-:W-:-:S04]  /*0420*/  IMAD R5, R0, UR6, R5 ;  /* 0x0000000600057c24 */ /* 0x000fc8000f8e0205 */
[----:B------:R-:W-:-:S04]  /*0430*/  IMAD R3, R5, UR7, R4 ;  /* 0x0000000705037c24 */ /* 0x000fc8000f8e0204 */
[----:B-1----:R-:W-:-:S05]  /*0440*/  IMAD.WIDE.U32 R2, R3, 0x2, R10 ;  /* 0x0000000203027825 */ /* 0x002fca00078e000a */
[----:B--2---:R-:W-:Y:S01]  /*0450*/  STG.E.U16 desc[UR4][R2.64], R9 ;  /* 0x0000000902007986 */ /* 0x004fe2000c101504 */
[----:B------:R-:W-:Y:S05]  /*0460*/  EXIT ;  /* 0x000000000000794d */ /* 0x000fea0003800000 */
.L_x_11:
        /* <DEDUP_REMOVED lines=9> */
.L_x_13:


//--------------------- .nv.shared.arrusRemapV2   --------------------------
	.section	.nv.shared.arrusRemapV2,"aw",@nobits
	.sectionflags	@""
	.align	2
.nv.shared.arrusRemapV2:
	.zero		5120


//--------------------- .nv.shared.reserved.0     --------------------------
	.section	.nv.shared.reserved.0,"aw",@nobits
	.weak		__nv_reservedSMEM_offset_0_alias
	.size		__nv_reservedSMEM_offset_0_alias, 0, 64
	.other		__nv_reservedSMEM_offset_0_alias,@"STO_CUDA_RESERVED_SHARED STV_DEFAULT"
__nv_reservedSMEM_offset_0_alias:
	.zero		0
	.zero		64


//--------------------- .nv.constant0.arrusRemapV2 --------------------------
	.section	.nv.constant0.arrusRemapV2,"a",@progbits
	.sectionflags	@""
	.align	4
.nv.constant0.arrusRemapV2:
	.zero		972


//--------------------- .nv.constant0.arrusRemap  --------------------------
	.section	.nv.constant0.arrusRemap,"a",@progbits
	.sectionflags	@""
	.align	4
.nv.constant0.arrusRemap:
	.zero		968


//--------------------- SYMBOLS --------------------------

	.type		.nv.reservedSmem.offset0,@object
	.size		.nv.reservedSmem.offset0,0x4
	.type		.nv.reservedSmem.cap,@object
	.size		.nv.reservedSmem.cap,0x4
